//
// Generated by NVIDIA NVVM Compiler
//
// Compiler Build ID: CL-36424714
// Cuda compilation tools, release 13.0, V13.0.88
// Based on NVVM 20.0.0
//

.version 9.0
.target sm_100
.address_size 64

	// .globl	_Z8mykerneliPhS_Pi
.global .align 4 .u32 PAGE_ENTRIES;
.global .align 1 .b8 storage[131072];
.global .align 4 .b8 PAGEFAULT_NUM_d[4];
.extern .shared .align 16 .b8 pt[];

.visible .entry _Z8mykerneliPhS_Pi(
	.param .u32 _Z8mykerneliPhS_Pi_param_0,
	.param .u64 .ptr .align 1 _Z8mykerneliPhS_Pi_param_1,
	.param .u64 .ptr .align 1 _Z8mykerneliPhS_Pi_param_2,
	.param .u64 .ptr .align 1 _Z8mykerneliPhS_Pi_param_3
)
{
	.reg .pred 	%p<2>;
	.reg .b32 	%r<43>;

	mov.b32 	%r7, 1024;
	st.global.u32 	[PAGE_ENTRIES], %r7;
	mov.u32 	%r8, pt;
	add.s32 	%r41, %r8, 4096;
	mov.b32 	%r42, 0;
$L__BB0_1:
	mov.b32 	%r9, -2147483648;
	st.shared.v4.u32 	[%r41+-4096], {%r9, %r9, %r9, %r9};
	add.s32 	%r10, %r42, 1;
	add.s32 	%r11, %r42, 2;
	add.s32 	%r12, %r42, 3;
	st.shared.v4.u32 	[%r41], {%r42, %r10, %r11, %r12};
	st.shared.v4.u32 	[%r41+-4080], {%r9, %r9, %r9, %r9};
	add.s32 	%r13, %r42, 4;
	add.s32 	%r14, %r42, 5;
	add.s32 	%r15, %r42, 6;
	add.s32 	%r16, %r42, 7;
	st.shared.v4.u32 	[%r41+16], {%r13, %r14, %r15, %r16};
	st.shared.v4.u32 	[%r41+-4064], {%r9, %r9, %r9, %r9};
	add.s32 	%r17, %r42, 8;
	add.s32 	%r18, %r42, 9;
	add.s32 	%r19, %r42, 10;
	add.s32 	%r20, %r42, 11;
	st.shared.v4.u32 	[%r41+32], {%r17, %r18, %r19, %r20};
	st.shared.v4.u32 	[%r41+-4048], {%r9, %r9, %r9, %r9};
	add.s32 	%r21, %r42, 12;
	add.s32 	%r22, %r42, 13;
	add.s32 	%r23, %r42, 14;
	add.s32 	%r24, %r42, 15;
	st.shared.v4.u32 	[%r41+48], {%r21, %r22, %r23, %r24};
	st.shared.v4.u32 	[%r41+-4032], {%r9, %r9, %r9, %r9};
	add.s32 	%r25, %r42, 16;
	add.s32 	%r26, %r42, 17;
	add.s32 	%r27, %r42, 18;
	add.s32 	%r28, %r42, 19;
	st.shared.v4.u32 	[%r41+64], {%r25, %r26, %r27, %r28};
	st.shared.v4.u32 	[%r41+-4016], {%r9, %r9, %r9, %r9};
	add.s32 	%r29, %r42, 20;
	add.s32 	%r30, %r42, 21;
	add.s32 	%r31, %r42, 22;
	add.s32 	%r32, %r42, 23;
	st.shared.v4.u32 	[%r41+80], {%r29, %r30, %r31, %r32};
	st.shared.v4.u32 	[%r41+-4000], {%r9, %r9, %r9, %r9};
	add.s32 	%r33, %r42, 24;
	add.s32 	%r34, %r42, 25;
	add.s32 	%r35, %r42, 26;
	add.s32 	%r36, %r42, 27;
	st.shared.v4.u32 	[%r41+96], {%r33, %r34, %r35, %r36};
	st.shared.v4.u32 	[%r41+-3984], {%r9, %r9, %r9, %r9};
	add.s32 	%r37, %r42, 28;
	add.s32 	%r38, %r42, 29;
	add.s32 	%r39, %r42, 30;
	add.s32 	%r40, %r42, 31;
	st.shared.v4.u32 	[%r41+112], {%r37, %r38, %r39, %r40};
	add.s32 	%r41, %r41, 128;
	add.s32 	%r42, %r42, 32;
	setp.ne.s32 	%p1, %r42, 1024;
	@%p1 bra 	$L__BB0_1;
	ret;

}


// ===== COMPILED SASS (sm_100) =====

	.target	sm_100

	.elftype	@"ET_EXEC"


//--------------------- .note.nv.tkinfo           --------------------------
	.section	.note.nv.tkinfo,"",@"SHT_NOTE"
	.sectionflags	@"SHF_NOTE_NV_TKINFO"
	.tkinfo
        /*0018*/ 	.word	0x00000002
        /*0030*/ 	.string	""
        /*0030*/ 	.string	"ptxas"
        /*0030*/ 	.string	"Cuda compilation tools, release 13.0, V13.0.88"
        /*0030*/ 	.string	"Build cuda_13.0.r13.0/compiler.36424714_0"
        /*0030*/ 	.string	"-arch sm_100 -m 64 "



//--------------------- .note.nv.cuinfo           --------------------------
	.section	.note.nv.cuinfo,"",@"SHT_NOTE"
	.sectionflags	@"SHF_NOTE_NV_CUINFO"
        /*0018*/ 	.short	0x0002
        /*001a*/ 	.short	0x0064
        /*001c*/ 	.short	0x0082
	.zero		2


//--------------------- .nv.info                  --------------------------
	.section	.nv.info,"",@"SHT_CUDA_INFO"
	.align	4


	//----- nvinfo : EIATTR_REGCOUNT
	.align		4
        /*0000*/ 	.byte	0x04, 0x2f
        /*0002*/ 	.short	(.L_4 - .L_3)
	.align		4
.L_3:
        /*0004*/ 	.word	index@(_Z8mykerneliPhS_Pi)
        /*0008*/ 	.word	0x0000001e


	//----- nvinfo : EIATTR_FRAME_SIZE
	.align		4
.L_4:
        /*000c*/ 	.byte	0x04, 0x11
        /*000e*/ 	.short	(.L_6 - .L_5)
	.align		4
.L_5:
        /*0010*/ 	.word	index@(_Z8mykerneliPhS_Pi)
        /*0014*/ 	.word	0x00000000


	//----- nvinfo : EIATTR_MIN_STACK_SIZE
	.align		4
.L_6:
        /*0018*/ 	.byte	0x04, 0x12
        /*001a*/ 	.short	(.L_8 - .L_7)
	.align		4
.L_7:
        /*001c*/ 	.word	index@(_Z8mykerneliPhS_Pi)
        /*0020*/ 	.word	0x00000000
.L_8:


//--------------------- .nv.compat                --------------------------
	.section	.nv.compat,"",@"SHT_CUDA_COMPAT_INFO"
	.align	4
        /*0000*/ 	.byte	0x02, 0x09, 0x00, 0x00, 0x02, 0x02, 0x01, 0x00, 0x02, 0x05, 0x05, 0x00, 0x03, 0x07, 0x01, 0x01
        /*0010*/ 	.byte	0x02, 0x03, 0x00, 0x00, 0x02, 0x06, 0x01, 0x00, 0x04, 0x0b, 0x08, 0x00, 0x09, 0x00, 0x00, 0x00
        /*0020*/ 	.byte	0x00, 0x00, 0x00, 0x00


//--------------------- .nv.info._Z8mykerneliPhS_Pi --------------------------
	.section	.nv.info._Z8mykerneliPhS_Pi,"",@"SHT_CUDA_INFO"
	.sectionflags	@""
	.align	4


	//----- nvinfo : EIATTR_CUDA_API_VERSION
	.align		4
        /*0000*/ 	.byte	0x04, 0x37
        /*0002*/ 	.short	(.L_10 - .L_9)
.L_9:
        /*0004*/ 	.word	0x00000082


	//----- nvinfo : EIATTR_KPARAM_INFO
	.align		4
.L_10:
        /*0008*/ 	.byte	0x04, 0x17
        /*000a*/ 	.short	(.L_12 - .L_11)
.L_11:
        /*000c*/ 	.word	0x00000000
        /*0010*/ 	.short	0x0003
        /*0012*/ 	.short	0x0018
        /*0014*/ 	.byte	0x00, 0xf5, 0x21, 0x00


	//----- nvinfo : EIATTR_KPARAM_INFO
	.align		4
.L_12:
        /*0018*/ 	.byte	0x04, 0x17
        /*001a*/ 	.short	(.L_14 - .L_13)
.L_13:
        /*001c*/ 	.word	0x00000000
        /*0020*/ 	.short	0x0002
        /*0022*/ 	.short	0x0010
        /*0024*/ 	.byte	0x00, 0xf5, 0x21, 0x00


	//----- nvinfo : EIATTR_KPARAM_INFO
	.align		4
.L_14:
        /*0028*/ 	.byte	0x04, 0x17
        /*002a*/ 	.short	(.L_16 - .L_15)
.L_15:
        /*002c*/ 	.word	0x00000000
        /*0030*/ 	.short	0x0001
        /*0032*/ 	.short	0x0008
        /*0034*/ 	.byte	0x00, 0xf5, 0x21, 0x00


	//----- nvinfo : EIATTR_KPARAM_INFO
	.align		4
.L_16:
        /*0038*/ 	.byte	0x04, 0x17
        /*003a*/ 	.short	(.L_18 - .L_17)
.L_17:
        /*003c*/ 	.word	0x00000000
        /*0040*/ 	.short	0x0000
        /*0042*/ 	.short	0x0000
        /*0044*/ 	.byte	0x00, 0xf0, 0x11, 0x00


	//----- nvinfo : EIATTR_SPARSE_MMA_MASK
	.align		4
.L_18:
        /*0048*/ 	.byte	0x03, 0x50
        /*004a*/ 	.short	0x0000


	//----- nvinfo : EIATTR_MAXREG_COUNT
	.align		4
        /*004c*/ 	.byte	0x03, 0x1b
        /*004e*/ 	.short	0x00ff


	//----- nvinfo : EIATTR_MERCURY_ISA_VERSION
	.align		4
        /*0050*/ 	.byte	0x03, 0x5f
        /*0052*/ 	.short	0x0101


	//----- nvinfo : EIATTR_VRC_CTA_INIT_COUNT
	.align		4
        /*0054*/ 	.byte	0x02, 0x4a
	.zero		1
	.zero		1


	//----- nvinfo : EIATTR_EXIT_INSTR_OFFSETS
	.align		4
        /*0058*/ 	.byte	0x04, 0x1c
        /*005a*/ 	.short	(.L_20 - .L_19)


	//   ....[0]....
.L_19:
        /*005c*/ 	.word	0x00006cc0


	//----- nvinfo : EIATTR_CBANK_PARAM_SIZE
	.align		4
.L_20:
        /*0060*/ 	.byte	0x03, 0x19
        /*0062*/ 	.short	0x0020


	//----- nvinfo : EIATTR_PARAM_CBANK
	.align		4
        /*0064*/ 	.byte	0x04, 0x0a
        /*0066*/ 	.short	(.L_22 - .L_21)
	.align		4
.L_21:
        /*0068*/ 	.word	index@(.nv.constant0._Z8mykerneliPhS_Pi)
        /*006c*/ 	.short	0x0380
        /*006e*/ 	.short	0x0020


	//----- nvinfo : EIATTR_SW_WAR
	.align		4
.L_22:
        /*0070*/ 	.byte	0x04, 0x36
        /*0072*/ 	.short	(.L_24 - .L_23)
.L_23:
        /*0074*/ 	.word	0x00000008
.L_24:


//--------------------- .nv.callgraph             --------------------------
	.section	.nv.callgraph,"",@"SHT_CUDA_CALLGRAPH"
	.align	4
	.sectionentsize	8
	.align		4
        /*0000*/ 	.word	0x00000000
	.align		4
        /*0004*/ 	.word	0xffffffff
	.align		4
        /*0008*/ 	.word	0x00000000
	.align		4
        /*000c*/ 	.word	0xfffffffe
	.align		4
        /*0010*/ 	.word	0x00000000
	.align		4
        /*0014*/ 	.word	0xfffffffd
	.align		4
        /*0018*/ 	.word	0x00000000
	.align		4
        /*001c*/ 	.word	0xfffffffc


//--------------------- .nv.constant4             --------------------------
	.section	.nv.constant4,"a",@progbits
	.align	8
	.align		8
.nv.constant4:
        /*0000*/ 	.dword	PAGE_ENTRIES
	.align		8
        /*0008*/ 	.dword	storage
	.align		8
        /*0010*/ 	.dword	PAGEFAULT_NUM_d


//--------------------- .text._Z8mykerneliPhS_Pi  --------------------------
	.section	.text._Z8mykerneliPhS_Pi,"ax",@progbits
	.align	128
        .global         _Z8mykerneliPhS_Pi
        .type           _Z8mykerneliPhS_Pi,@function
        .size           _Z8mykerneliPhS_Pi,(.L_x_1 - _Z8mykerneliPhS_Pi)
        .other          _Z8mykerneliPhS_Pi,@"STO_CUDA_ENTRY STV_DEFAULT"
_Z8mykerneliPhS_Pi:
.text._Z8mykerneliPhS_Pi:
[----:B------:R-:W-:Y:S08]  /*0000*/  LDC R1, c[0x0][0x37c] ;  /* 0x0000df00ff017b82 */ /* 0x000ff00000000800 */
[----:B------:R-:W0:Y:S01]  /*0010*/  S2UR UR5, SR_CgaCtaId ;  /* 0x00000000000579c3 */ /* 0x000e220000008800 */
[----:B------:R-:W-:Y:S01]  /*0020*/  UMOV UR4, 0x400 ;  /* 0x0000040000047882 */ /* 0x000fe20000000000 */
[----:B------:R-:W-:-:S02]  /*0030*/  HFMA2 R7, -RZ, RZ, 0, 4.17232513427734375e-07 ;  /* 0x00000007ff077431 */ /* 0x000fc400000001ff */
[----:B------:R-:W-:Y:S01]  /*0040*/  IMAD.MOV.U32 R4, RZ, RZ, 0x4 ;  /* 0x00000004ff047424 */ /* 0x000fe200078e00ff */
[----:B------:R-:W-:Y:S01]  /*0050*/  MOV R5, 0x5 ;  /* 0x0000000500057802 */ /* 0x000fe20000000f00 */
[----:B------:R-:W-:Y:S02]  /*0060*/  IMAD.MOV.U32 R6, RZ, RZ, 0x6 ;  /* 0x00000006ff067424 */ /* 0x000fe400078e00ff */
[----:B------:R-:W-:Y:S02]  /*0070*/  HFMA2 R11, -RZ, RZ, 0, 6.55651092529296875e-07 ;  /* 0x0000000bff0b7431 */ /* 0x000fe400000001ff */
[----:B------:R-:W-:Y:S01]  /*0080*/  IMAD.MOV.U32 R8, RZ, RZ, 0x8 ;  /* 0x00000008ff087424 */ /* 0x000fe200078e00ff */
[----:B------:R-:W-:Y:S01]  /*0090*/  MOV R9, 0x9 ;  /* 0x0000000900097802 */ /* 0x000fe20000000f00 */
[----:B------:R-:W-:Y:S02]  /*00a0*/  IMAD.MOV.U32 R10, RZ, RZ, 0xa ;  /* 0x0000000aff0a7424 */ /* 0x000fe400078e00ff */
[----:B------:R-:W-:-:S02]  /*00b0*/  HFMA2 R15, -RZ, RZ, 0, 8.94069671630859375e-07 ;  /* 0x0000000fff0f7431 */ /* 0x000fc400000001ff */
[----:B------:R-:W-:Y:S01]  /*00c0*/  IMAD.MOV.U32 R12, RZ, RZ, 0xc ;  /* 0x0000000cff0c7424 */ /* 0x000fe200078e00ff */
[----:B------:R-:W-:Y:S01]  /*00d0*/  MOV R13, 0xd ;  /* 0x0000000d000d7802 */ /* 0x000fe20000000f00 */
[----:B------:R-:W-:Y:S02]  /*00e0*/  IMAD.MOV.U32 R14, RZ, RZ, 0xe ;  /* 0x0000000eff0e7424 */ /* 0x000fe400078e00ff */
[----:B------:R-:W-:Y:S02]  /*00f0*/  HFMA2 R19, -RZ, RZ, 0, 1.132488250732421875e-06 ;  /* 0x00000013ff137431 */ /* 0x000fe400000001ff */
[----:B------:R-:W-:Y:S01]  /*0100*/  IMAD.MOV.U32 R16, RZ, RZ, 0x10 ;  /* 0x00000010ff107424 */ /* 0x000fe200078e00ff */
[----:B------:R-:W-:Y:S01]  /*0110*/  MOV R17, 0x11 ;  /* 0x0000001100117802 */ /* 0x000fe20000000f00 */
[----:B------:R-:W-:Y:S02]  /*0120*/  IMAD.MOV.U32 R18, RZ, RZ, 0x12 ;  /* 0x00000012ff127424 */ /* 0x000fe400078e00ff */
[----:B------:R-:W-:Y:S01]  /*0130*/  HFMA2 R21, -RZ, RZ, 0, 5.9604644775390625e-08 ;  /* 0x00000001ff157431 */ /* 0x000fe200000001ff */
[----:B------:R-:W-:Y:S01]  /*0140*/  MOV R22, 0x2 ;  /* 0x0000000200167802 */ /* 0x000fe20000000f00 */
[----:B------:R-:W-:-:S02]  /*0150*/  HFMA2 R20, -RZ, RZ, 0, 0 ;  /* 0x00000000ff147431 */ /* 0x000fc400000001ff */
[----:B------:R-:W-:Y:S01]  /*0160*/  IMAD.MOV.U32 R23, RZ, RZ, 0x3 ;  /* 0x00000003ff177424 */ /* 0x000fe200078e00ff */
[----:B------:R-:W1:Y:S01]  /*0170*/  LDC.64 R2, c[0x4][RZ] ;  /* 0x01000000ff027b82 */ /* 0x000e620000000a00 */
[----:B------:R-:W1:Y:S01]  /*0180*/  LDCU.64 UR6, c[0x0][0x358] ;  /* 0x00006b00ff0677ac */ /* 0x000e620008000a00 */
[----:B------:R-:W-:Y:S02]  /*0190*/  HFMA2 R27, -RZ, RZ, 0, 3.755092620849609375e-06 ;  /* 0x0000003fff1b7431 */ /* 0x000fe400000001ff */
[----:B------:R-:W-:Y:S01]  /*01a0*/  IMAD.MOV.U32 R24, RZ, RZ, 0x3c ;  /* 0x0000003cff187424 */ /* 0x000fe200078e00ff */
[----:B------:R-:W-:Y:S01]  /*01b0*/  MOV R25, 0x3d ;  /* 0x0000003d00197802 */ /* 0x000fe20000000f00 */
[----:B0-----:R-:W-:Y:S01]  /*01c0*/  ULEA UR4, UR5, UR4, 0x18 ;  /* 0x0000000405047291 */ /* 0x001fe2000f8ec0ff */
[----:B------:R-:W-:Y:S02]  /*01d0*/  IMAD.MOV.U32 R26, RZ, RZ, 0x3e ;  /* 0x0000003eff1a7424 */ /* 0x000fe400078e00ff */
[----:B------:R-:W-:-:S06]  /*01e0*/  IMAD.MOV.U32 R0, RZ, RZ, 0x400 ;  /* 0x00000400ff007424 */ /* 0x000fcc00078e00ff */
[----:B------:R0:W-:Y:S04]  /*01f0*/  STS.128 [UR4+0x1010], R4 ;  /* 0x00101004ff007988 */ /* 0x0001e80008000c04 */
[----:B------:R2:W-:Y:S04]  /*0200*/  STS.128 [UR4+0x1020], R8 ;  /* 0x00102008ff007988 */ /* 0x0005e80008000c04 */
[----:B------:R3:W-:Y:S04]  /*0210*/  STS.128 [UR4+0x1030], R12 ;  /* 0x0010300cff007988 */ /* 0x0007e80008000c04 */
[----:B------:R4:W-:Y:S01]  /*0220*/  STS.128 [UR4+0x1040], R16 ;  /* 0x00104010ff007988 */ /* 0x0009e20008000c04 */
[----:B0-----:R-:W-:-:S02]  /*0230*/  HFMA2 R7, -RZ, RZ, 0, 1.370906829833984375e-06 ;  /* 0x00000017ff077431 */ /* 0x001fc400000001ff */
[----:B------:R-:W-:Y:S01]  /*0240*/  IMAD.MOV.U32 R4, RZ, RZ, 0x14 ;  /* 0x00000014ff047424 */ /* 0x000fe200078e00ff */
[----:B------:R-:W-:Y:S01]  /*0250*/  MOV R5, 0x15 ;  /* 0x0000001500057802 */ /* 0x000fe20000000f00 */
[----:B------:R-:W-:Y:S02]  /*0260*/  IMAD.MOV.U32 R6, RZ, RZ, 0x16 ;  /* 0x00000016ff067424 */ /* 0x000fe400078e00ff */
[----:B--2---:R-:W-:Y:S02]  /*0270*/  HFMA2 R11, -RZ, RZ, 0, 1.609325408935546875e-06 ;  /* 0x0000001bff0b7431 */ /* 0x004fe400000001ff */
[----:B------:R-:W-:Y:S01]  /*0280*/  IMAD.MOV.U32 R8, RZ, RZ, 0x18 ;  /* 0x00000018ff087424 */ /* 0x000fe200078e00ff */
[----:B------:R-:W-:Y:S01]  /*0290*/  MOV R9, 0x19 ;  /* 0x0000001900097802 */ /* 0x000fe20000000f00 */
[----:B------:R-:W-:Y:S01]  /*02a0*/  IMAD.MOV.U32 R10, RZ, RZ, 0x1a ;  /* 0x0000001aff0a7424 */ /* 0x000fe200078e00ff */
[----:B------:R0:W-:Y:S01]  /*02b0*/  STS.128 [UR4+0x1050], R4 ;  /* 0x00105004ff007988 */ /* 0x0001e20008000c04 */
[----:B---3--:R-:W-:-:S02]  /*02c0*/  HFMA2 R15, -RZ, RZ, 0, 1.847743988037109375e-06 ;  /* 0x0000001fff0f7431 */ /* 0x008fc400000001ff */
[----:B------:R-:W-:Y:S01]  /*02d0*/  IMAD.MOV.U32 R12, RZ, RZ, 0x1c ;  /* 0x0000001cff0c7424 */ /* 0x000fe200078e00ff */
[----:B------:R-:W-:Y:S01]  /*02e0*/  MOV R13, 0x1d ;  /* 0x0000001d000d7802 */ /* 0x000fe20000000f00 */
[----:B------:R2:W-:Y:S01]  /*02f0*/  STS.128 [UR4+0x1060], R8 ;  /* 0x00106008ff007988 */ /* 0x0005e20008000c04 */
[----:B------:R-:W-:Y:S02]  /*0300*/  IMAD.MOV.U32 R14, RZ, RZ, 0x1e ;  /* 0x0000001eff0e7424 */ /* 0x000fe400078e00ff */
[----:B----4-:R-:W-:Y:S02]  /*0310*/  HFMA2 R19, -RZ, RZ, 0, 2.086162567138671875e-06 ;  /* 0x00000023ff137431 */ /* 0x010fe400000001ff */
[----:B------:R-:W-:Y:S01]  /*0320*/  IMAD.MOV.U32 R16, RZ, RZ, 0x20 ;  /* 0x00000020ff107424 */ /* 0x000fe200078e00ff */
[----:B------:R-:W-:Y:S01]  /*0330*/  MOV R17, 0x21 ;  /* 0x0000002100117802 */ /* 0x000fe20000000f00 */
[----:B------:R-:W-:Y:S01]  /*0340*/  IMAD.MOV.U32 R18, RZ, RZ, 0x22 ;  /* 0x00000022ff127424 */ /* 0x000fe200078e00ff */
[----:B------:R3:W-:Y:S01]  /*0350*/  STS.128 [UR4+0x1070], R12 ;  /* 0x0010700cff007988 */ /* 0x0007e20008000c04 */
[----:B0-----:R-:W-:-:S02]  /*0360*/  HFMA2 R7, -RZ, RZ, 0, 2.562999725341796875e-06 ;  /* 0x0000002bff077431 */ /* 0x001fc400000001ff */
[----:B------:R-:W-:Y:S01]  /*0370*/  IMAD.MOV.U32 R4, RZ, RZ, 0x28 ;  /* 0x00000028ff047424 */ /* 0x000fe200078e00ff */
[----:B------:R-:W-:Y:S01]  /*0380*/  MOV R5, 0x29 ;  /* 0x0000002900057802 */ /* 0x000fe20000000f00 */
[----:B------:R-:W-:Y:S02]  /*0390*/  IMAD.MOV.U32 R6, RZ, RZ, 0x2a ;  /* 0x0000002aff067424 */ /* 0x000fe400078e00ff */
[----:B--2---:R-:W-:Y:S02]  /*03a0*/  HFMA2 R11, -RZ, RZ, 0, 2.801418304443359375e-06 ;  /* 0x0000002fff0b7431 */ /* 0x004fe400000001ff */
[----:B------:R-:W-:Y:S01]  /*03b0*/  IMAD.MOV.U32 R8, RZ, RZ, 0x2c ;  /* 0x0000002cff087424 */ /* 0x000fe200078e00ff */
[----:B------:R-:W-:Y:S01]  /*03c0*/  MOV R9, 0x2d ;  /* 0x0000002d00097802 */ /* 0x000fe20000000f00 */
[----:B------:R-:W-:Y:S01]  /*03d0*/  IMAD.MOV.U32 R10, RZ, RZ, 0x2e ;  /* 0x0000002eff0a7424 */ /* 0x000fe200078e00ff */
[----:B------:R0:W-:Y:S01]  /*03e0*/  STS.128 [UR4+0x10a0], R4 ;  /* 0x0010a004ff007988 */ /* 0x0001e20008000c04 */
[----:B---3--:R-:W-:-:S02]  /*03f0*/  HFMA2 R15, -RZ, RZ, 0, 3.039836883544921875e-06 ;  /* 0x00000033ff0f7431 */ /* 0x008fc400000001ff */
[----:B------:R-:W-:Y:S01]  /*0400*/  IMAD.MOV.U32 R12, RZ, RZ, 0x30 ;  /* 0x00000030ff0c7424 */ /* 0x000fe200078e00ff */
[----:B------:R2:W-:Y:S01]  /*0410*/  STS.128 [UR4+0x10b0], R8 ;  /* 0x0010b008ff007988 */ /* 0x0005e20008000c04 */
[----:B------:R-:W-:Y:S01]  /*0420*/  MOV R13, 0x31 ;  /* 0x00000031000d7802 */ /* 0x000fe20000000f00 */
[----:B------:R-:W-:Y:S02]  /*0430*/  IMAD.MOV.U32 R14, RZ, RZ, 0x32 ;  /* 0x00000032ff0e7424 */ /* 0x000fe400078e00ff */
[----:B------:R3:W-:Y:S04]  /*0440*/  STS.128 [UR4+0x1080], R16 ;  /* 0x00108010ff007988 */ /* 0x0007e80008000c04 */
[----:B------:R4:W-:Y:S01]  /*0450*/  STS.128 [UR4+0x10c0], R12 ;  /* 0x0010c00cff007988 */ /* 0x0009e20008000c04 */
[----:B0-----:R-:W-:-:S02]  /*0460*/  HFMA2 R7, -RZ, RZ, 0, 3.993511199951171875e-06 ;  /* 0x00000043ff077431 */ /* 0x001fc400000001ff */
[----:B------:R-:W-:Y:S01]  /*0470*/  IMAD.MOV.U32 R4, RZ, RZ, 0x40 ;  /* 0x00000040ff047424 */ /* 0x000fe200078e00ff */
[----:B------:R-:W-:Y:S01]  /*0480*/  MOV R5, 0x41 ;  /* 0x0000004100057802 */ /* 0x000fe20000000f00 */
[----:B------:R-:W-:Y:S02]  /*0490*/  IMAD.MOV.U32 R6, RZ, RZ, 0x42 ;  /* 0x00000042ff067424 */ /* 0x000fe400078e00ff */
[----:B--2---:R-:W-:Y:S02]  /*04a0*/  HFMA2 R11, -RZ, RZ, 0, 4.231929779052734375e-06 ;  /* 0x00000047ff0b7431 */ /* 0x004fe400000001ff */
[----:B------:R-:W-:Y:S01]  /*04b0*/  IMAD.MOV.U32 R8, RZ, RZ, 0x44 ;  /* 0x00000044ff087424 */ /* 0x000fe200078e00ff */
[----:B------:R-:W-:Y:S01]  /*04c0*/  MOV R9, 0x45 ;  /* 0x0000004500097802 */ /* 0x000fe20000000f00 */
[----:B------:R-:W-:Y:S01]  /*04d0*/  IMAD.MOV.U32 R10, RZ, RZ, 0x46 ;  /* 0x00000046ff0a7424 */ /* 0x000fe200078e00ff */
[----:B------:R0:W-:Y:S01]  /*04e0*/  STS.128 [UR4+0x1100], R4 ;  /* 0x00110004ff007988 */ /* 0x0001e20008000c04 */
[----:B---3--:R-:W-:-:S02]  /*04f0*/  HFMA2 R19, -RZ, RZ, 0, 3.278255462646484375e-06 ;  /* 0x00000037ff137431 */ /* 0x008fc400000001ff */
[----:B------:R-:W-:Y:S01]  /*0500*/  IMAD.MOV.U32 R16, RZ, RZ, 0x34 ;  /* 0x00000034ff107424 */ /* 0x000fe200078e00ff */
[----:B------:R-:W-:Y:S01]  /*0510*/  MOV R17, 0x35 ;  /* 0x0000003500117802 */ /* 0x000fe20000000f00 */
[----:B------:R2:W-:Y:S01]  /*0520*/  STS.128 [UR4+0x1110], R8 ;  /* 0x00111008ff007988 */ /* 0x0005e20008000c04 */
[----:B----4-:R-:W-:Y:S02]  /*0530*/  HFMA2 R15, -RZ, RZ, 0, 4.470348358154296875e-06 ;  /* 0x0000004bff0f7431 */ /* 0x010fe400000001ff */
[----:B------:R-:W-:Y:S01]  /*0540*/  IMAD.MOV.U32 R12, RZ, RZ, 0x48 ;  /* 0x00000048ff0c7424 */ /* 0x000fe200078e00ff */
[----:B------:R-:W-:Y:S01]  /*0550*/  MOV R13, 0x49 ;  /* 0x00000049000d7802 */ /* 0x000fe20000000f00 */
[----:B------:R-:W-:Y:S01]  /*0560*/  IMAD.MOV.U32 R14, RZ, RZ, 0x4a ;  /* 0x0000004aff0e7424 */ /* 0x000fe200078e00ff */
[----:B------:R3:W-:Y:S01]  /*0570*/  STS.128 [UR4+0x1000], R20 ;  /* 0x00100014ff007988 */ /* 0x0007e20008000c04 */
[----:B------:R-:W-:-:S03]  /*0580*/  IMAD.MOV.U32 R18, RZ, RZ, 0x36 ;  /* 0x00000036ff127424 */ /* 0x000fc600078e00ff */
[----:B------:R4:W-:Y:S01]  /*0590*/  STS.128 [UR4+0x1120], R12 ;  /* 0x0011200cff007988 */ /* 0x0009e20008000c04 */
[----:B0-----:R-:W-:Y:S02]  /*05a0*/  HFMA2 R7, -RZ, RZ, -0.0 , 0 ;  /* 0x80000000ff077431 */ /* 0x001fe400000001ff */
[----:B------:R-:W-:Y:S01]  /*05b0*/  IMAD.MOV.U32 R4, RZ, RZ, -0x80000000 ;  /* 0x80000000ff047424 */ /* 0x000fe200078e00ff */
[----:B------:R-:W-:Y:S01]  /*05c0*/  MOV R5, 0x80000000 ;  /* 0x8000000000057802 */ /* 0x000fe20000000f00 */
[----:B------:R-:W-:Y:S02]  /*05d0*/  IMAD.MOV.U32 R6, RZ, RZ, -0x80000000 ;  /* 0x80000000ff067424 */ /* 0x000fe400078e00ff */
[----:B--2---:R-:W-:Y:S02]  /*05e0*/  HFMA2 R11, -RZ, RZ, 0, 4.947185516357421875e-06 ;  /* 0x00000053ff0b7431 */ /* 0x004fe400000001ff */
[----:B------:R-:W-:Y:S01]  /*05f0*/  IMAD.MOV.U32 R8, RZ, RZ, 0x50 ;  /* 0x00000050ff087424 */ /* 0x000fe200078e00ff */
[----:B------:R-:W-:Y:S01]  /*0600*/  MOV R9, 0x51 ;  /* 0x0000005100097802 */ /* 0x000fe20000000f00 */
[----:B------:R-:W-:Y:S01]  /*0610*/  IMAD.MOV.U32 R10, RZ, RZ, 0x52 ;  /* 0x00000052ff0a7424 */ /* 0x000fe200078e00ff */
[----:B------:R-:W-:Y:S01]  /*0620*/  STS.128 [UR4], R4 ;  /* 0x00000004ff007988 */ /* 0x000fe20008000c04 */
[----:B---3--:R-:W-:-:S02]  /*0630*/  HFMA2 R23, -RZ, RZ, 0, 2.324581146240234375e-06 ;  /* 0x00000027ff177431 */ /* 0x008fc400000001ff */
[----:B------:R-:W-:Y:S01]  /*0640*/  IMAD.MOV.U32 R20, RZ, RZ, 0x24 ;  /* 0x00000024ff147424 */ /* 0x000fe200078e00ff */
[----:B------:R-:W-:Y:S01]  /*0650*/  MOV R21, 0x25 ;  /* 0x0000002500157802 */ /* 0x000fe20000000f00 */
[----:B------:R-:W-:Y:S01]  /*0660*/  STS.128 [UR4+0x10], R4 ;  /* 0x00001004ff007988 */ /* 0x000fe20008000c04 */
[----:B----4-:R-:W-:Y:S02]  /*0670*/  HFMA2 R15, -RZ, RZ, 0, 5.185604095458984375e-06 ;  /* 0x00000057ff0f7431 */ /* 0x010fe400000001ff */
[----:B------:R-:W-:Y:S01]  /*0680*/  IMAD.MOV.U32 R12, RZ, RZ, 0x54 ;  /* 0x00000054ff0c7424 */ /* 0x000fe200078e00ff */
[----:B------:R-:W-:Y:S01]  /*0690*/  MOV R13, 0x55 ;  /* 0x00000055000d7802 */ /* 0x000fe20000000f00 */
[----:B------:R-:W-:Y:S01]  /*06a0*/  STS.128 [UR4+0x20], R4 ;  /* 0x00002004ff007988 */ /* 0x000fe20008000c04 */
[----:B------:R-:W-:Y:S02]  /*06b0*/  IMAD.MOV.U32 R14, RZ, RZ, 0x56 ;  /* 0x00000056ff0e7424 */ /* 0x000fe400078e00ff */
[----:B------:R-:W-:Y:S01]  /*06c0*/  IMAD.MOV.U32 R22, RZ, RZ, 0x26 ;  /* 0x00000026ff167424 */ /* 0x000fe200078e00ff */
[----:B------:R-:W-:Y:S04]  /*06d0*/  STS.128 [UR4+0x30], R4 ;  /* 0x00003004ff007988 */ /* 0x000fe80008000c04 */
        /* <DEDUP_REMOVED lines=16> */
[----:B------:R0:W-:Y:S04]  /*07e0*/  STS.128 [UR4+0x140], R4 ;  /* 0x00014004ff007988 */ /* 0x0001e80008000c04 */
[----:B------:R2:W-:Y:S04]  /*07f0*/  STS.128 [UR4+0x1140], R8 ;  /* 0x00114008ff007988 */ /* 0x0005e80008000c04 */
[----:B------:R3:W-:Y:S04]  /*0800*/  STS.128 [UR4+0x1150], R12 ;  /* 0x0011500cff007988 */ /* 0x0007e80008000c04 */
[----:B------:R4:W-:Y:S01]  /*0810*/  STS.128 [UR4+0x10d0], R16 ;  /* 0x0010d010ff007988 */ /* 0x0009e20008000c04 */
[----:B0-----:R-:W-:-:S02]  /*0820*/  HFMA2 R7, -RZ, RZ, 0, 5.662441253662109375e-06 ;  /* 0x0000005fff077431 */ /* 0x001fc400000001ff */
[----:B------:R-:W-:Y:S01]  /*0830*/  IMAD.MOV.U32 R4, RZ, RZ, 0x5c ;  /* 0x0000005cff047424 */ /* 0x000fe200078e00ff */
[----:B------:R-:W-:Y:S01]  /*0840*/  MOV R5, 0x5d ;  /* 0x0000005d00057802 */ /* 0x000fe20000000f00 */
[----:B------:R-:W-:Y:S02]  /*0850*/  IMAD.MOV.U32 R6, RZ, RZ, 0x5e ;  /* 0x0000005eff067424 */ /* 0x000fe400078e00ff */
[----:B--2---:R-:W-:Y:S02]  /*0860*/  HFMA2 R11, -RZ, RZ, 0, 5.900859832763671875e-06 ;  /* 0x00000063ff0b7431 */ /* 0x004fe400000001ff */
[----:B------:R-:W-:Y:S01]  /*0870*/  IMAD.MOV.U32 R8, RZ, RZ, 0x60 ;  /* 0x00000060ff087424 */ /* 0x000fe200078e00ff */
[----:B------:R-:W-:Y:S01]  /*0880*/  MOV R9, 0x61 ;  /* 0x0000006100097802 */ /* 0x000fe20000000f00 */
[----:B------:R-:W-:Y:S01]  /*0890*/  IMAD.MOV.U32 R10, RZ, RZ, 0x62 ;  /* 0x00000062ff0a7424 */ /* 0x000fe200078e00ff */
[----:B------:R0:W-:Y:S01]  /*08a0*/  STS.128 [UR4+0x1170], R4 ;  /* 0x00117004ff007988 */ /* 0x0001e20008000c04 */
[----:B---3--:R-:W-:-:S02]  /*08b0*/  HFMA2 R15, -RZ, RZ, -0.0 , 0 ;  /* 0x80000000ff0f7431 */ /* 0x008fc400000001ff */
[----:B------:R-:W-:Y:S01]  /*08c0*/  IMAD.MOV.U32 R12, RZ, RZ, -0x80000000 ;  /* 0x80000000ff0c7424 */ /* 0x000fe200078e00ff */
[----:B------:R-:W-:Y:S01]  /*08d0*/  MOV R13, 0x80000000 ;  /* 0x80000000000d7802 */ /* 0x000fe20000000f00 */
[----:B------:R2:W-:Y:S01]  /*08e0*/  STS.128 [UR4+0x1180], R8 ;  /* 0x00118008ff007988 */ /* 0x0005e20008000c04 */
[----:B------:R-:W-:Y:S02]  /*08f0*/  IMAD.MOV.U32 R14, RZ, RZ, -0x80000000 ;  /* 0x80000000ff0e7424 */ /* 0x000fe400078e00ff */
[----:B----4-:R-:W-:Y:S02]  /*0900*/  HFMA2 R19, -RZ, RZ, 0, 4.708766937255859375e-06 ;  /* 0x0000004fff137431 */ /* 0x010fe400000001ff */
[----:B------:R-:W-:Y:S01]  /*0910*/  IMAD.MOV.U32 R16, RZ, RZ, 0x4c ;  /* 0x0000004cff107424 */ /* 0x000fe200078e00ff */
[----:B------:R-:W-:Y:S01]  /*0920*/  MOV R17, 0x4d ;  /* 0x0000004d00117802 */ /* 0x000fe20000000f00 */
[----:B------:R-:W-:Y:S01]  /*0930*/  IMAD.MOV.U32 R18, RZ, RZ, 0x4e ;  /* 0x0000004eff127424 */ /* 0x000fe200078e00ff */
[----:B------:R-:W-:Y:S01]  /*0940*/  STS.128 [UR4+0x170], R12 ;  /* 0x0001700cff007988 */ /* 0x000fe20008000c04 */
[----:B0-----:R-:W-:-:S02]  /*0950*/  HFMA2 R7, -RZ, RZ, 0, 6.139278411865234375e-06 ;  /* 0x00000067ff077431 */ /* 0x001fc400000001ff */
[----:B------:R-:W-:Y:S01]  /*0960*/  IMAD.MOV.U32 R4, RZ, RZ, 0x64 ;  /* 0x00000064ff047424 */ /* 0x000fe200078e00ff */
[----:B------:R-:W-:Y:S01]  /*0970*/  MOV R5, 0x65 ;  /* 0x0000006500057802 */ /* 0x000fe20000000f00 */
[----:B------:R-:W-:Y:S02]  /*0980*/  IMAD.MOV.U32 R6, RZ, RZ, 0x66 ;  /* 0x00000066ff067424 */ /* 0x000fe400078e00ff */
[----:B--2---:R-:W-:Y:S02]  /*0990*/  HFMA2 R11, -RZ, RZ, 0, 6.377696990966796875e-06 ;  /* 0x0000006bff0b7431 */ /* 0x004fe400000001ff */
[----:B------:R-:W-:Y:S01]  /*09a0*/  IMAD.MOV.U32 R8, RZ, RZ, 0x68 ;  /* 0x00000068ff087424 */ /* 0x000fe200078e00ff */
[----:B------:R-:W-:Y:S01]  /*09b0*/  MOV R9, 0x69 ;  /* 0x0000006900097802 */ /* 0x000fe20000000f00 */
[----:B------:R-:W-:Y:S01]  /*09c0*/  IMAD.MOV.U32 R10, RZ, RZ, 0x6a ;  /* 0x0000006aff0a7424 */ /* 0x000fe200078e00ff */
[----:B------:R0:W-:Y:S04]  /*09d0*/  STS.128 [UR4+0x1190], R4 ;  /* 0x00119004ff007988 */ /* 0x0001e80008000c04 */
[----:B------:R2:W-:Y:S04]  /*09e0*/  STS.128 [UR4+0x11a0], R8 ;  /* 0x0011a008ff007988 */ /* 0x0005e80008000c04 */
[----:B------:R3:W-:Y:S04]  /*09f0*/  STS.128 [UR4+0x190], R12 ;  /* 0x0001900cff007988 */ /* 0x0007e80008000c04 */
[----:B------:R4:W-:Y:S01]  /*0a00*/  STS.128 [UR4+0x1130], R16 ;  /* 0x00113010ff007988 */ /* 0x0009e20008000c04 */
[----:B0-----:R-:W-:-:S02]  /*0a10*/  HFMA2 R7, -RZ, RZ, 0, 6.616115570068359375e-06 ;  /* 0x0000006fff077431 */ /* 0x001fc400000001ff */
[----:B------:R-:W-:Y:S01]  /*0a20*/  IMAD.MOV.U32 R4, RZ, RZ, 0x6c ;  /* 0x0000006cff047424 */ /* 0x000fe200078e00ff */
[----:B------:R-:W-:Y:S01]  /*0a30*/  MOV R5, 0x6d ;  /* 0x0000006d00057802 */ /* 0x000fe20000000f00 */
[----:B------:R-:W-:Y:S02]  /*0a40*/  IMAD.MOV.U32 R6, RZ, RZ, 0x6e ;  /* 0x0000006eff067424 */ /* 0x000fe400078e00ff */
[----:B--2---:R-:W-:Y:S02]  /*0a50*/  HFMA2 R11, -RZ, RZ, 0, 6.854534149169921875e-06 ;  /* 0x00000073ff0b7431 */ /* 0x004fe400000001ff */
[----:B------:R-:W-:Y:S01]  /*0a60*/  IMAD.MOV.U32 R8, RZ, RZ, 0x70 ;  /* 0x00000070ff087424 */ /* 0x000fe200078e00ff */
[----:B------:R-:W-:Y:S01]  /*0a70*/  MOV R9, 0x71 ;  /* 0x0000007100097802 */ /* 0x000fe20000000f00 */
[----:B------:R-:W-:Y:S02]  /*0a80*/  IMAD.MOV.U32 R10, RZ, RZ, 0x72 ;  /* 0x00000072ff0a7424 */ /* 0x000fe400078e00ff */
[----:B---3--:R-:W-:Y:S01]  /*0a90*/  HFMA2 R15, -RZ, RZ, 0, 7.092952728271484375e-06 ;  /* 0x00000077ff0f7431 */ /* 0x008fe200000001ff */
[----:B------:R0:W-:Y:S01]  /*0aa0*/  STS.128 [UR4+0x11b0], R4 ;  /* 0x0011b004ff007988 */ /* 0x0001e20008000c04 */
[----:B------:R-:W-:Y:S01]  /*0ab0*/  IMAD.MOV.U32 R12, RZ, RZ, 0x74 ;  /* 0x00000074ff0c7424 */ /* 0x000fe200078e00ff */
[----:B------:R-:W-:Y:S01]  /*0ac0*/  MOV R13, 0x75 ;  /* 0x00000075000d7802 */ /* 0x000fe20000000f00 */
[----:B------:R-:W-:Y:S01]  /*0ad0*/  IMAD.MOV.U32 R14, RZ, RZ, 0x76 ;  /* 0x00000076ff0e7424 */ /* 0x000fe200078e00ff */
[----:B------:R2:W-:Y:S01]  /*0ae0*/  STS.128 [UR4+0x11c0], R8 ;  /* 0x0011c008ff007988 */ /* 0x0005e20008000c04 */
[----:B----4-:R-:W-:-:S02]  /*0af0*/  HFMA2 R19, -RZ, RZ, -0.0 , 0 ;  /* 0x80000000ff137431 */ /* 0x010fc400000001ff */
[----:B------:R-:W-:Y:S01]  /*0b00*/  IMAD.MOV.U32 R16, RZ, RZ, -0x80000000 ;  /* 0x80000000ff107424 */ /* 0x000fe200078e00ff */
[----:B------:R-:W-:Y:S01]  /*0b10*/  MOV R17, 0x80000000 ;  /* 0x8000000000117802 */ /* 0x000fe20000000f00 */
[----:B------:R3:W-:Y:S01]  /*0b20*/  STS.128 [UR4+0x11d0], R12 ;  /* 0x0011d00cff007988 */ /* 0x0007e20008000c04 */
[----:B------:R-:W-:-:S03]  /*0b30*/  IMAD.MOV.U32 R18, RZ, RZ, -0x80000000 ;  /* 0x80000000ff127424 */ /* 0x000fc600078e00ff */
[----:B------:R4:W-:Y:S01]  /*0b40*/  STS.128 [UR4+0x1090], R20 ;  /* 0x00109014ff007988 */ /* 0x0009e20008000c04 */
[----:B0-----:R-:W-:Y:S02]  /*0b50*/  HFMA2 R7, -RZ, RZ, 0, 7.331371307373046875e-06 ;  /* 0x0000007bff077431 */ /* 0x001fe400000001ff */
[----:B------:R-:W-:Y:S01]  /*0b60*/  IMAD.MOV.U32 R4, RZ, RZ, 0x78 ;  /* 0x00000078ff047424 */ /* 0x000fe200078e00ff */
[----:B------:R-:W-:Y:S01]  /*0b70*/  MOV R5, 0x79 ;  /* 0x0000007900057802 */ /* 0x000fe20000000f00 */
[----:B------:R-:W-:Y:S02]  /*0b80*/  IMAD.MOV.U32 R6, RZ, RZ, 0x7a ;  /* 0x0000007aff067424 */ /* 0x000fe400078e00ff */
[----:B--2---:R-:W-:Y:S02]  /*0b90*/  HFMA2 R11, -RZ, RZ, 0, 7.569789886474609375e-06 ;  /* 0x0000007fff0b7431 */ /* 0x004fe400000001ff */
[----:B------:R-:W-:Y:S01]  /*0ba0*/  IMAD.MOV.U32 R8, RZ, RZ, 0x7c ;  /* 0x0000007cff087424 */ /* 0x000fe200078e00ff */
[----:B------:R-:W-:Y:S01]  /*0bb0*/  MOV R9, 0x7d ;  /* 0x0000007d00097802 */ /* 0x000fe20000000f00 */
[----:B------:R-:W-:-:S02]  /*0bc0*/  IMAD.MOV.U32 R10, RZ, RZ, 0x7e ;  /* 0x0000007eff0a7424 */ /* 0x000fc400078e00ff */
[----:B---3--:R-:W-:Y:S01]  /*0bd0*/  HFMA2 R15, -RZ, RZ, -0.0 , 0 ;  /* 0x80000000ff0f7431 */ /* 0x008fe200000001ff */
[----:B------:R0:W-:Y:S01]  /*0be0*/  STS.128 [UR4+0x11e0], R4 ;  /* 0x0011e004ff007988 */ /* 0x0001e20008000c04 */
[----:B------:R-:W-:Y:S01]  /*0bf0*/  IMAD.MOV.U32 R12, RZ, RZ, -0x80000000 ;  /* 0x80000000ff0c7424 */ /* 0x000fe200078e00ff */
[----:B------:R-:W-:Y:S01]  /*0c00*/  MOV R13, 0x80000000 ;  /* 0x80000000000d7802 */ /* 0x000fe20000000f00 */
[----:B------:R-:W-:Y:S01]  /*0c10*/  IMAD.MOV.U32 R14, RZ, RZ, -0x80000000 ;  /* 0x80000000ff0e7424 */ /* 0x000fe200078e00ff */
[----:B------:R2:W-:Y:S01]  /*0c20*/  STS.128 [UR4+0x11f0], R8 ;  /* 0x0011f008ff007988 */ /* 0x0005e20008000c04 */
[----:B----4-:R-:W-:Y:S02]  /*0c30*/  HFMA2 R23, -RZ, RZ, 0, 3.516674041748046875e-06 ;  /* 0x0000003bff177431 */ /* 0x010fe400000001ff */
[----:B------:R-:W-:Y:S01]  /*0c40*/  IMAD.MOV.U32 R20, RZ, RZ, 0x38 ;  /* 0x00000038ff147424 */ /* 0x000fe200078e00ff */
[----:B------:R-:W-:Y:S01]  /*0c50*/  MOV R21, 0x39 ;  /* 0x0000003900157802 */ /* 0x000fe20000000f00 */
[----:B------:R3:W-:Y:S01]  /*0c60*/  STS.128 [UR4+0x1e0], R12 ;  /* 0x0001e00cff007988 */ /* 0x0007e20008000c04 */
[----:B------:R-:W-:-:S03]  /*0c70*/  IMAD.MOV.U32 R22, RZ, RZ, 0x3a ;  /* 0x0000003aff167424 */ /* 0x000fc600078e00ff */
[----:B------:R4:W-:Y:S01]  /*0c80*/  STS.128 [UR4+0x150], R16 ;  /* 0x00015010ff007988 */ /* 0x0009e20008000c04 */
[----:B0-----:R-:W-:Y:S02]  /*0c90*/  HFMA2 R7, -RZ, RZ, 0, 7.808208465576171875e-06 ;  /* 0x00000083ff077431 */ /* 0x001fe400000001ff */
[----:B------:R-:W-:Y:S01]  /*0ca0*/  IMAD.MOV.U32 R4, RZ, RZ, 0x80 ;  /* 0x00000080ff047424 */ /* 0x000fe200078e00ff */
[----:B------:R-:W-:Y:S01]  /*0cb0*/  MOV R5, 0x81 ;  /* 0x0000008100057802 */ /* 0x000fe20000000f00 */
[----:B------:R-:W-:Y:S02]  /*0cc0*/  IMAD.MOV.U32 R6, RZ, RZ, 0x82 ;  /* 0x00000082ff067424 */ /* 0x000fe400078e00ff */
[----:B--2---:R-:W-:Y:S02]  /*0cd0*/  HFMA2 R11, -RZ, RZ, 0, 8.046627044677734375e-06 ;  /* 0x00000087ff0b7431 */ /* 0x004fe400000001ff */
[----:B------:R-:W-:Y:S01]  /*0ce0*/  IMAD.MOV.U32 R8, RZ, RZ, 0x84 ;  /* 0x00000084ff087424 */ /* 0x000fe200078e00ff */
[----:B------:R-:W-:Y:S01]  /*0cf0*/  MOV R9, 0x85 ;  /* 0x0000008500097802 */ /* 0x000fe20000000f00 */
[----:B------:R-:W-:-:S02]  /*0d00*/  IMAD.MOV.U32 R10, RZ, RZ, 0x86 ;  /* 0x00000086ff0a7424 */ /* 0x000fc400078e00ff */
[----:B---3--:R-:W-:Y:S01]  /*0d10*/  HFMA2 R15, -RZ, RZ, 0, 8.285045623779296875e-06 ;  /* 0x0000008bff0f7431 */ /* 0x008fe200000001ff */
[----:B------:R0:W-:Y:S01]  /*0d20*/  STS.128 [UR4+0x1200], R4 ;  /* 0x00120004ff007988 */ /* 0x0001e20008000c04 */
[----:B------:R-:W-:Y:S01]  /*0d30*/  IMAD.MOV.U32 R12, RZ, RZ, 0x88 ;  /* 0x00000088ff0c7424 */ /* 0x000fe200078e00ff */
[----:B------:R-:W-:Y:S01]  /*0d40*/  MOV R13, 0x89 ;  /* 0x00000089000d7802 */ /* 0x000fe20000000f00 */
[----:B------:R-:W-:Y:S01]  /*0d50*/  IMAD.MOV.U32 R14, RZ, RZ, 0x8a ;  /* 0x0000008aff0e7424 */ /* 0x000fe200078e00ff */
[----:B------:R2:W-:Y:S01]  /*0d60*/  STS.128 [UR4+0x1210], R8 ;  /* 0x00121008ff007988 */ /* 0x0005e20008000c04 */
[----:B----4-:R-:W-:Y:S02]  /*0d70*/  HFMA2 R19, -RZ, RZ, 0, 5.424022674560546875e-06 ;  /* 0x0000005bff137431 */ /* 0x010fe400000001ff */
[----:B------:R-:W-:Y:S01]  /*0d80*/  IMAD.MOV.U32 R16, RZ, RZ, 0x58 ;  /* 0x00000058ff107424 */ /* 0x000fe200078e00ff */
[----:B------:R-:W-:Y:S01]  /*0d90*/  MOV R17, 0x59 ;  /* 0x0000005900117802 */ /* 0x000fe20000000f00 */
[----:B------:R3:W-:Y:S01]  /*0da0*/  STS.128 [UR4+0x1220], R12 ;  /* 0x0012200cff007988 */ /* 0x0007e20008000c04 */
[----:B------:R-:W-:-:S03]  /*0db0*/  IMAD.MOV.U32 R18, RZ, RZ, 0x5a ;  /* 0x0000005aff127424 */ /* 0x000fc600078e00ff */
[----:B------:R4:W-:Y:S01]  /*0dc0*/  STS.128 [UR4+0x10e0], R20 ;  /* 0x0010e014ff007988 */ /* 0x0009e20008000c04 */
[----:B0-----:R-:W-:Y:S02]  /*0dd0*/  HFMA2 R7, -RZ, RZ, 0, 8.523464202880859375e-06 ;  /* 0x0000008fff077431 */ /* 0x001fe400000001ff */
[----:B------:R-:W-:Y:S01]  /*0de0*/  IMAD.MOV.U32 R4, RZ, RZ, 0x8c ;  /* 0x0000008cff047424 */ /* 0x000fe200078e00ff */
[----:B------:R-:W-:Y:S01]  /*0df0*/  MOV R5, 0x8d ;  /* 0x0000008d00057802 */ /* 0x000fe20000000f00 */
[----:B------:R-:W-:Y:S02]  /*0e00*/  IMAD.MOV.U32 R6, RZ, RZ, 0x8e ;  /* 0x0000008eff067424 */ /* 0x000fe400078e00ff */
[----:B--2---:R-:W-:Y:S02]  /*0e10*/  HFMA2 R11, -RZ, RZ, 0, 8.761882781982421875e-06 ;  /* 0x00000093ff0b7431 */ /* 0x004fe400000001ff */
        /* <DEDUP_REMOVED lines=9> */
[----:B----4-:R-:W-:Y:S02]  /*0eb0*/  HFMA2 R23, -RZ, RZ, -0.0 , 0 ;  /* 0x80000000ff177431 */ /* 0x010fe400000001ff */
[----:B------:R-:W-:Y:S01]  /*0ec0*/  IMAD.MOV.U32 R20, RZ, RZ, -0x80000000 ;  /* 0x80000000ff147424 */ /* 0x000fe200078e00ff */
[----:B------:R-:W-:Y:S01]  /*0ed0*/  MOV R21, 0x80000000 ;  /* 0x8000000000157802 */ /* 0x000fe20000000f00 */
[----:B------:R3:W-:Y:S01]  /*0ee0*/  STS.128 [UR4+0x230], R12 ;  /* 0x0002300cff007988 */ /* 0x0007e20008000c04 */
[----:B------:R-:W-:-:S03]  /*0ef0*/  IMAD.MOV.U32 R22, RZ, RZ, -0x80000000 ;  /* 0x80000000ff167424 */ /* 0x000fc600078e00ff */
[----:B------:R4:W-:Y:S01]  /*0f00*/  STS.128 [UR4+0x1160], R16 ;  /* 0x00116010ff007988 */ /* 0x0009e20008000c04 */
[----:B0-----:R-:W-:Y:S02]  /*0f10*/  HFMA2 R7, -RZ, RZ, 0, 9.000301361083984375e-06 ;  /* 0x00000097ff077431 */ /* 0x001fe400000001ff */
[----:B------:R-:W-:Y:S01]  /*0f20*/  IMAD.MOV.U32 R4, RZ, RZ, 0x94 ;  /* 0x00000094ff047424 */ /* 0x000fe200078e00ff */
[----:B------:R-:W-:Y:S01]  /*0f30*/  MOV R5, 0x95 ;  /* 0x0000009500057802 */ /* 0x000fe20000000f00 */
[----:B------:R-:W-:Y:S02]  /*0f40*/  IMAD.MOV.U32 R6, RZ, RZ, 0x96 ;  /* 0x00000096ff067424 */ /* 0x000fe400078e00ff */
[----:B--2---:R-:W-:Y:S02]  /*0f50*/  HFMA2 R11, -RZ, RZ, 0, 9.238719940185546875e-06 ;  /* 0x0000009bff0b7431 */ /* 0x004fe400000001ff */
[----:B------:R-:W-:Y:S01]  /*0f60*/  IMAD.MOV.U32 R8, RZ, RZ, 0x98 ;  /* 0x00000098ff087424 */ /* 0x000fe200078e00ff */
[----:B------:R-:W-:Y:S01]  /*0f70*/  MOV R9, 0x99 ;  /* 0x0000009900097802 */ /* 0x000fe20000000f00 */
[----:B------:R-:W-:-:S02]  /*0f80*/  IMAD.MOV.U32 R10, RZ, RZ, 0x9a ;  /* 0x0000009aff0a7424 */ /* 0x000fc400078e00ff */
[----:B---3--:R-:W-:Y:S01]  /*0f90*/  HFMA2 R15, -RZ, RZ, 0, 9.477138519287109375e-06 ;  /* 0x0000009fff0f7431 */ /* 0x008fe200000001ff */
[----:B------:R0:W-:Y:S01]  /*0fa0*/  STS.128 [UR4+0x1250], R4 ;  /* 0x00125004ff007988 */ /* 0x0001e20008000c04 */
[----:B------:R-:W-:Y:S01]  /*0fb0*/  IMAD.MOV.U32 R12, RZ, RZ, 0x9c ;  /* 0x0000009cff0c7424 */ /* 0x000fe200078e00ff */
[----:B------:R-:W-:Y:S01]  /*0fc0*/  MOV R13, 0x9d ;  /* 0x0000009d000d7802 */ /* 0x000fe20000000f00 */
[----:B------:R-:W-:Y:S01]  /*0fd0*/  IMAD.MOV.U32 R14, RZ, RZ, 0x9e ;  /* 0x0000009eff0e7424 */ /* 0x000fe200078e00ff */
[----:B------:R2:W-:Y:S01]  /*0fe0*/  STS.128 [UR4+0x1260], R8 ;  /* 0x00126008ff007988 */ /* 0x0005e20008000c04 */
[----:B----4-:R-:W-:Y:S02]  /*0ff0*/  HFMA2 R19, -RZ, RZ, -0.0 , 0 ;  /* 0x80000000ff137431 */ /* 0x010fe400000001ff */
[----:B------:R-:W-:Y:S01]  /*1000*/  IMAD.MOV.U32 R16, RZ, RZ, -0x80000000 ;  /* 0x80000000ff107424 */ /* 0x000fe200078e00ff */
[----:B------:R-:W-:Y:S01]  /*1010*/  MOV R17, 0x80000000 ;  /* 0x8000000000117802 */ /* 0x000fe20000000f00 */
[----:B------:R3:W-:Y:S01]  /*1020*/  STS.128 [UR4+0x1270], R12 ;  /* 0x0012700cff007988 */ /* 0x0007e20008000c04 */
[----:B------:R-:W-:-:S03]  /*1030*/  IMAD.MOV.U32 R18, RZ, RZ, -0x80000000 ;  /* 0x80000000ff127424 */ /* 0x000fc600078e00ff */
[----:B------:R-:W-:Y:S01]  /*1040*/  STS.128 [UR4+0x10f0], R24 ;  /* 0x0010f018ff007988 */ /* 0x000fe20008000c04 */
[----:B0-----:R-:W-:Y:S02]  /*1050*/  HFMA2 R7, -RZ, RZ, 0, 9.715557098388671875e-06 ;  /* 0x000000a3ff077431 */ /* 0x001fe400000001ff */
[----:B------:R-:W-:Y:S01]  /*1060*/  IMAD.MOV.U32 R4, RZ, RZ, 0xa0 ;  /* 0x000000a0ff047424 */ /* 0x000fe200078e00ff */
[----:B------:R-:W-:Y:S01]  /*1070*/  MOV R5, 0xa1 ;  /* 0x000000a100057802 */ /* 0x000fe20000000f00 */
[----:B------:R-:W-:Y:S02]  /*1080*/  IMAD.MOV.U32 R6, RZ, RZ, 0xa2 ;  /* 0x000000a2ff067424 */ /* 0x000fe400078e00ff */
[----:B--2---:R-:W-:Y:S02]  /*1090*/  HFMA2 R11, -RZ, RZ, 0, 9.953975677490234375e-06 ;  /* 0x000000a7ff0b7431 */ /* 0x004fe400000001ff */
        /* <DEDUP_REMOVED lines=8> */
[----:B------:R2:W-:Y:S04]  /*1120*/  STS.128 [UR4+0x1290], R8 ;  /* 0x00129008ff007988 */ /* 0x0005e80008000c04 */
[----:B------:R3:W-:Y:S04]  /*1130*/  STS.128 [UR4+0x280], R12 ;  /* 0x0002800cff007988 */ /* 0x0007e80008000c04 */
[----:B------:R-:W-:Y:S01]  /*1140*/  STS.128 [UR4+0x160], R20 ;  /* 0x00016014ff007988 */ /* 0x000fe20008000c04 */
[----:B0-----:R-:W-:-:S02]  /*1150*/  HFMA2 R7, -RZ, RZ, 0, 1.0192394256591796875e-05 ;  /* 0x000000abff077431 */ /* 0x001fc400000001ff */
[----:B------:R-:W-:Y:S01]  /*1160*/  IMAD.MOV.U32 R4, RZ, RZ, 0xa8 ;  /* 0x000000a8ff047424 */ /* 0x000fe200078e00ff */
[----:B------:R-:W-:Y:S01]  /*1170*/  MOV R5, 0xa9 ;  /* 0x000000a900057802 */ /* 0x000fe20000000f00 */
[----:B------:R-:W-:Y:S02]  /*1180*/  IMAD.MOV.U32 R6, RZ, RZ, 0xaa ;  /* 0x000000aaff067424 */ /* 0x000fe400078e00ff */
[----:B--2---:R-:W-:Y:S02]  /*1190*/  HFMA2 R11, -RZ, RZ, 0, 1.0430812835693359375e-05 ;  /* 0x000000afff0b7431 */ /* 0x004fe400000001ff */
[----:B------:R-:W-:Y:S01]  /*11a0*/  IMAD.MOV.U32 R8, RZ, RZ, 0xac ;  /* 0x000000acff087424 */ /* 0x000fe200078e00ff */
[----:B------:R-:W-:Y:S01]  /*11b0*/  MOV R9, 0xad ;  /* 0x000000ad00097802 */ /* 0x000fe20000000f00 */
[----:B------:R-:W-:Y:S02]  /*11c0*/  IMAD.MOV.U32 R10, RZ, RZ, 0xae ;  /* 0x000000aeff0a7424 */ /* 0x000fe400078e00ff */
[----:B---3--:R-:W-:Y:S01]  /*11d0*/  HFMA2 R15, -RZ, RZ, 0, 1.0669231414794921875e-05 ;  /* 0x000000b3ff0f7431 */ /* 0x008fe200000001ff */
[----:B------:R0:W-:Y:S01]  /*11e0*/  STS.128 [UR4+0x12a0], R4 ;  /* 0x0012a004ff007988 */ /* 0x0001e20008000c04 */
[----:B------:R-:W-:Y:S01]  /*11f0*/  IMAD.MOV.U32 R12, RZ, RZ, 0xb0 ;  /* 0x000000b0ff0c7424 */ /* 0x000fe200078e00ff */
[----:B------:R-:W-:Y:S01]  /*1200*/  MOV R13, 0xb1 ;  /* 0x000000b1000d7802 */ /* 0x000fe20000000f00 */
[----:B------:R-:W-:Y:S01]  /*1210*/  IMAD.MOV.U32 R14, RZ, RZ, 0xb2 ;  /* 0x000000b2ff0e7424 */ /* 0x000fe200078e00ff */
[----:B------:R2:W-:Y:S04]  /*1220*/  STS.128 [UR4+0x12b0], R8 ;  /* 0x0012b008ff007988 */ /* 0x0005e80008000c04 */
[----:B------:R3:W-:Y:S04]  /*1230*/  STS.128 [UR4+0x12c0], R12 ;  /* 0x0012c00cff007988 */ /* 0x0007e80008000c04 */
[----:B------:R-:W-:Y:S01]  /*1240*/  STS.128 [UR4+0x180], R20 ;  /* 0x00018014ff007988 */ /* 0x000fe20008000c04 */
[----:B0-----:R-:W-:-:S02]  /*1250*/  HFMA2 R7, -RZ, RZ, 0, 1.0907649993896484375e-05 ;  /* 0x000000b7ff077431 */ /* 0x001fc400000001ff */
[----:B------:R-:W-:Y:S01]  /*1260*/  IMAD.MOV.U32 R4, RZ, RZ, 0xb4 ;  /* 0x000000b4ff047424 */ /* 0x000fe200078e00ff */
[----:B------:R-:W-:Y:S01]  /*1270*/  MOV R5, 0xb5 ;  /* 0x000000b500057802 */ /* 0x000fe20000000f00 */
[----:B------:R-:W-:Y:S02]  /*1280*/  IMAD.MOV.U32 R6, RZ, RZ, 0xb6 ;  /* 0x000000b6ff067424 */ /* 0x000fe400078e00ff */
[----:B--2---:R-:W-:Y:S02]  /*1290*/  HFMA2 R11, -RZ, RZ, 0, 1.1146068572998046875e-05 ;  /* 0x000000bbff0b7431 */ /* 0x004fe400000001ff */
[----:B------:R-:W-:Y:S01]  /*12a0*/  IMAD.MOV.U32 R8, RZ, RZ, 0xb8 ;  /* 0x000000b8ff087424 */ /* 0x000fe200078e00ff */
[----:B------:R-:W-:Y:S01]  /*12b0*/  MOV R9, 0xb9 ;  /* 0x000000b900097802 */ /* 0x000fe20000000f00 */
[----:B------:R-:W-:Y:S02]  /*12c0*/  IMAD.MOV.U32 R10, RZ, RZ, 0xba ;  /* 0x000000baff0a7424 */ /* 0x000fe400078e00ff */
        /* <DEDUP_REMOVED lines=8> */
[----:B0-----:R-:W-:-:S02]  /*1350*/  HFMA2 R7, -RZ, RZ, 0, 1.1384487152099609375e-05 ;  /* 0x000000bfff077431 */ /* 0x001fc400000001ff */
[----:B------:R-:W-:Y:S01]  /*1360*/  IMAD.MOV.U32 R4, RZ, RZ, 0xbc ;  /* 0x000000bcff047424 */ /* 0x000fe200078e00ff */
[----:B------:R-:W-:Y:S01]  /*1370*/  MOV R5, 0xbd ;  /* 0x000000bd00057802 */ /* 0x000fe20000000f00 */
[----:B------:R-:W-:Y:S02]  /*1380*/  IMAD.MOV.U32 R6, RZ, RZ, 0xbe ;  /* 0x000000beff067424 */ /* 0x000fe400078e00ff */
[----:B--2---:R-:W-:Y:S02]  /*1390*/  HFMA2 R11, -RZ, RZ, 0, 1.1622905731201171875e-05 ;  /* 0x000000c3ff0b7431 */ /* 0x004fe400000001ff */
[----:B------:R-:W-:Y:S01]  /*13a0*/  IMAD.MOV.U32 R8, RZ, RZ, 0xc0 ;  /* 0x000000c0ff087424 */ /* 0x000fe200078e00ff */
[----:B------:R-:W-:Y:S01]  /*13b0*/  MOV R9, 0xc1 ;  /* 0x000000c100097802 */ /* 0x000fe20000000f00 */
[----:B------:R-:W-:Y:S02]  /*13c0*/  IMAD.MOV.U32 R10, RZ, RZ, 0xc2 ;  /* 0x000000c2ff0a7424 */ /* 0x000fe400078e00ff */
[----:B---3--:R-:W-:Y:S01]  /*13d0*/  HFMA2 R15, -RZ, RZ, 0, 1.1861324310302734375e-05 ;  /* 0x000000c7ff0f7431 */ /* 0x008fe200000001ff */
[----:B------:R0:W-:Y:S01]  /*13e0*/  STS.128 [UR4+0x12f0], R4 ;  /* 0x0012f004ff007988 */ /* 0x0001e20008000c04 */
[----:B------:R-:W-:Y:S01]  /*13f0*/  IMAD.MOV.U32 R12, RZ, RZ, 0xc4 ;  /* 0x000000c4ff0c7424 */ /* 0x000fe200078e00ff */
[----:B------:R-:W-:Y:S01]  /*1400*/  MOV R13, 0xc5 ;  /* 0x000000c5000d7802 */ /* 0x000fe20000000f00 */
[----:B------:R-:W-:Y:S01]  /*1410*/  IMAD.MOV.U32 R14, RZ, RZ, 0xc6 ;  /* 0x000000c6ff0e7424 */ /* 0x000fe200078e00ff */
[----:B------:R2:W-:Y:S04]  /*1420*/  STS.128 [UR4+0x1300], R8 ;  /* 0x00130008ff007988 */ /* 0x0005e80008000c04 */
[----:B------:R3:W-:Y:S04]  /*1430*/  STS.128 [UR4+0x1310], R12 ;  /* 0x0013100cff007988 */ /* 0x0007e80008000c04 */
[----:B------:R-:W-:Y:S01]  /*1440*/  STS.128 [UR4+0x1b0], R20 ;  /* 0x0001b014ff007988 */ /* 0x000fe20008000c04 */
[----:B0-----:R-:W-:-:S02]  /*1450*/  HFMA2 R7, -RZ, RZ, 0, 1.2099742889404296875e-05 ;  /* 0x000000cbff077431 */ /* 0x001fc400000001ff */
[----:B------:R-:W-:Y:S01]  /*1460*/  IMAD.MOV.U32 R4, RZ, RZ, 0xc8 ;  /* 0x000000c8ff047424 */ /* 0x000fe200078e00ff */
[----:B------:R-:W-:Y:S01]  /*1470*/  MOV R5, 0xc9 ;  /* 0x000000c900057802 */ /* 0x000fe20000000f00 */
[----:B------:R-:W-:Y:S02]  /*1480*/  IMAD.MOV.U32 R6, RZ, RZ, 0xca ;  /* 0x000000caff067424 */ /* 0x000fe400078e00ff */
[----:B--2---:R-:W-:Y:S02]  /*1490*/  HFMA2 R11, -RZ, RZ, 0, 1.2338161468505859375e-05 ;  /* 0x000000cfff0b7431 */ /* 0x004fe400000001ff */
        /* <DEDUP_REMOVED lines=11> */
[----:B0-----:R-:W-:-:S02]  /*1550*/  HFMA2 R7, -RZ, RZ, 0, 1.2576580047607421875e-05 ;  /* 0x000000d3ff077431 */ /* 0x001fc400000001ff */
[----:B------:R-:W-:Y:S01]  /*1560*/  IMAD.MOV.U32 R4, RZ, RZ, 0xd0 ;  /* 0x000000d0ff047424 */ /* 0x000fe200078e00ff */
[----:B------:R-:W-:Y:S01]  /*1570*/  MOV R5, 0xd1 ;  /* 0x000000d100057802 */ /* 0x000fe20000000f00 */
[----:B------:R-:W-:Y:S02]  /*1580*/  IMAD.MOV.U32 R6, RZ, RZ, 0xd2 ;  /* 0x000000d2ff067424 */ /* 0x000fe400078e00ff */
[----:B--2---:R-:W-:Y:S02]  /*1590*/  HFMA2 R11, -RZ, RZ, 0, 1.2814998626708984375e-05 ;  /* 0x000000d7ff0b7431 */ /* 0x004fe400000001ff */
[----:B------:R-:W-:Y:S01]  /*15a0*/  IMAD.MOV.U32 R8, RZ, RZ, 0xd4 ;  /* 0x000000d4ff087424 */ /* 0x000fe200078e00ff */
[----:B------:R-:W-:Y:S01]  /*15b0*/  MOV R9, 0xd5 ;  /* 0x000000d500097802 */ /* 0x000fe20000000f00 */
[----:B------:R-:W-:Y:S02]  /*15c0*/  IMAD.MOV.U32 R10, RZ, RZ, 0xd6 ;  /* 0x000000d6ff0a7424 */ /* 0x000fe400078e00ff */
[----:B---3--:R-:W-:Y:S01]  /*15d0*/  HFMA2 R15, -RZ, RZ, 0, 1.3053417205810546875e-05 ;  /* 0x000000dbff0f7431 */ /* 0x008fe200000001ff */
[----:B------:R0:W-:Y:S01]  /*15e0*/  STS.128 [UR4+0x1340], R4 ;  /* 0x00134004ff007988 */ /* 0x0001e20008000c04 */
[----:B------:R-:W-:Y:S01]  /*15f0*/  IMAD.MOV.U32 R12, RZ, RZ, 0xd8 ;  /* 0x000000d8ff0c7424 */ /* 0x000fe200078e00ff */
[----:B------:R-:W-:Y:S01]  /*1600*/  MOV R13, 0xd9 ;  /* 0x000000d9000d7802 */ /* 0x000fe20000000f00 */
[----:B------:R-:W-:Y:S01]  /*1610*/  IMAD.MOV.U32 R14, RZ, RZ, 0xda ;  /* 0x000000daff0e7424 */ /* 0x000fe200078e00ff */
[----:B------:R2:W-:Y:S04]  /*1620*/  STS.128 [UR4+0x1350], R8 ;  /* 0x00135008ff007988 */ /* 0x0005e80008000c04 */
[----:B------:R3:W-:Y:S04]  /*1630*/  STS.128 [UR4+0x1360], R12 ;  /* 0x0013600cff007988 */ /* 0x0007e80008000c04 */
[----:B------:R-:W-:Y:S01]  /*1640*/  STS.128 [UR4+0x1d0], R20 ;  /* 0x0001d014ff007988 */ /* 0x000fe20008000c04 */
[----:B0-----:R-:W-:-:S02]  /*1650*/  HFMA2 R7, -RZ, RZ, 0, 1.3291835784912109375e-05 ;  /* 0x000000dfff077431 */ /* 0x001fc400000001ff */
[----:B------:R-:W-:Y:S01]  /*1660*/  IMAD.MOV.U32 R4, RZ, RZ, 0xdc ;  /* 0x000000dcff047424 */ /* 0x000fe200078e00ff */
[----:B------:R-:W-:Y:S01]  /*1670*/  MOV R5, 0xdd ;  /* 0x000000dd00057802 */ /* 0x000fe20000000f00 */
[----:B------:R-:W-:Y:S02]  /*1680*/  IMAD.MOV.U32 R6, RZ, RZ, 0xde ;  /* 0x000000deff067424 */ /* 0x000fe400078e00ff */
[----:B--2---:R-:W-:Y:S02]  /*1690*/  HFMA2 R11, -RZ, RZ, 0, 1.3530254364013671875e-05 ;  /* 0x000000e3ff0b7431 */ /* 0x004fe400000001ff */
        /* <DEDUP_REMOVED lines=11> */
[----:B0-----:R-:W-:-:S02]  /*1750*/  HFMA2 R7, -RZ, RZ, 0, 1.3768672943115234375e-05 ;  /* 0x000000e7ff077431 */ /* 0x001fc400000001ff */
[----:B------:R-:W-:Y:S01]  /*1760*/  IMAD.MOV.U32 R4, RZ, RZ, 0xe4 ;  /* 0x000000e4ff047424 */ /* 0x000fe200078e00ff */
[----:B------:R-:W-:Y:S01]  /*1770*/  MOV R5, 0xe5 ;  /* 0x000000e500057802 */ /* 0x000fe20000000f00 */
[----:B------:R-:W-:Y:S02]  /*1780*/  IMAD.MOV.U32 R6, RZ, RZ, 0xe6 ;  /* 0x000000e6ff067424 */ /* 0x000fe400078e00ff */
[----:B--2---:R-:W-:Y:S02]  /*1790*/  HFMA2 R11, -RZ, RZ, 0, 1.4007091522216796875e-05 ;  /* 0x000000ebff0b7431 */ /* 0x004fe400000001ff */
[----:B------:R-:W-:Y:S01]  /*17a0*/  IMAD.MOV.U32 R8, RZ, RZ, 0xe8 ;  /* 0x000000e8ff087424 */ /* 0x000fe200078e00ff */
[----:B------:R-:W-:Y:S01]  /*17b0*/  MOV R9, 0xe9 ;  /* 0x000000e900097802 */ /* 0x000fe20000000f00 */
[----:B------:R-:W-:Y:S02]  /*17c0*/  IMAD.MOV.U32 R10, RZ, RZ, 0xea ;  /* 0x000000eaff0a7424 */ /* 0x000fe400078e00ff */
[----:B---3--:R-:W-:Y:S01]  /*17d0*/  HFMA2 R15, -RZ, RZ, 0, 1.4245510101318359375e-05 ;  /* 0x000000efff0f7431 */ /* 0x008fe200000001ff */
[----:B------:R0:W-:Y:S01]  /*17e0*/  STS.128 [UR4+0x1390], R4 ;  /* 0x00139004ff007988 */ /* 0x0001e20008000c04 */
[----:B------:R-:W-:Y:S01]  /*17f0*/  IMAD.MOV.U32 R12, RZ, RZ, 0xec ;  /* 0x000000ecff0c7424 */ /* 0x000fe200078e00ff */
[----:B------:R-:W-:Y:S01]  /*1800*/  MOV R13, 0xed ;  /* 0x000000ed000d7802 */ /* 0x000fe20000000f00 */
[----:B------:R-:W-:Y:S01]  /*1810*/  IMAD.MOV.U32 R14, RZ, RZ, 0xee ;  /* 0x000000eeff0e7424 */ /* 0x000fe200078e00ff */
[----:B------:R2:W-:Y:S04]  /*1820*/  STS.128 [UR4+0x13a0], R8 ;  /* 0x0013a008ff007988 */ /* 0x0005e80008000c04 */
[----:B------:R3:W-:Y:S04]  /*1830*/  STS.128 [UR4+0x13b0], R12 ;  /* 0x0013b00cff007988 */ /* 0x0007e80008000c04 */
[----:B------:R-:W-:Y:S01]  /*1840*/  STS.128 [UR4+0x200], R20 ;  /* 0x00020014ff007988 */ /* 0x000fe20008000c04 */
[----:B0-----:R-:W-:-:S02]  /*1850*/  HFMA2 R7, -RZ, RZ, 0, 1.4483928680419921875e-05 ;  /* 0x000000f3ff077431 */ /* 0x001fc400000001ff */
[----:B------:R-:W-:Y:S01]  /*1860*/  IMAD.MOV.U32 R4, RZ, RZ, 0xf0 ;  /* 0x000000f0ff047424 */ /* 0x000fe200078e00ff */
[----:B------:R-:W-:Y:S01]  /*1870*/  MOV R5, 0xf1 ;  /* 0x000000f100057802 */ /* 0x000fe20000000f00 */
[----:B------:R-:W-:Y:S02]  /*1880*/  IMAD.MOV.U32 R6, RZ, RZ, 0xf2 ;  /* 0x000000f2ff067424 */ /* 0x000fe400078e00ff */
[----:B--2---:R-:W-:Y:S02]  /*1890*/  HFMA2 R11, -RZ, RZ, 0, 1.4722347259521484375e-05 ;  /* 0x000000f7ff0b7431 */ /* 0x004fe400000001ff */
        /* <DEDUP_REMOVED lines=11> */
[----:B0-----:R-:W-:-:S02]  /*1950*/  HFMA2 R7, -RZ, RZ, 0, 1.4960765838623046875e-05 ;  /* 0x000000fbff077431 */ /* 0x001fc400000001ff */
[----:B------:R-:W-:Y:S01]  /*1960*/  IMAD.MOV.U32 R4, RZ, RZ, 0xf8 ;  /* 0x000000f8ff047424 */ /* 0x000fe200078e00ff */
[----:B------:R-:W-:Y:S01]  /*1970*/  MOV R5, 0xf9 ;  /* 0x000000f900057802 */ /* 0x000fe20000000f00 */
[----:B------:R-:W-:Y:S02]  /*1980*/  IMAD.MOV.U32 R6, RZ, RZ, 0xfa ;  /* 0x000000faff067424 */ /* 0x000fe400078e00ff */
[----:B--2---:R-:W-:Y:S02]  /*1990*/  HFMA2 R11, -RZ, RZ, 0, 1.5199184417724609375e-05 ;  /* 0x000000ffff0b7431 */ /* 0x004fe400000001ff */
[----:B------:R-:W-:Y:S01]  /*19a0*/  IMAD.MOV.U32 R8, RZ, RZ, 0xfc ;  /* 0x000000fcff087424 */ /* 0x000fe200078e00ff */
[----:B------:R-:W-:Y:S01]  /*19b0*/  MOV R9, 0xfd ;  /* 0x000000fd00097802 */ /* 0x000fe20000000f00 */
[----:B------:R-:W-:Y:S02]  /*19c0*/  IMAD.MOV.U32 R10, RZ, RZ, 0xfe ;  /* 0x000000feff0a7424 */ /* 0x000fe400078e00ff */
[----:B---3--:R-:W-:Y:S01]  /*19d0*/  HFMA2 R15, -RZ, RZ, 0, 1.5437602996826171875e-05 ;  /* 0x00000103ff0f7431 */ /* 0x008fe200000001ff */
[----:B------:R0:W-:Y:S01]  /*19e0*/  STS.128 [UR4+0x13e0], R4 ;  /* 0x0013e004ff007988 */ /* 0x0001e20008000c04 */
[----:B------:R-:W-:Y:S01]  /*19f0*/  IMAD.MOV.U32 R12, RZ, RZ, 0x100 ;  /* 0x00000100ff0c7424 */ /* 0x000fe200078e00ff */
[----:B------:R-:W-:Y:S01]  /*1a00*/  MOV R13, 0x101 ;  /* 0x00000101000d7802 */ /* 0x000fe20000000f00 */
[----:B------:R-:W-:Y:S01]  /*1a10*/  IMAD.MOV.U32 R14, RZ, RZ, 0x102 ;  /* 0x00000102ff0e7424 */ /* 0x000fe200078e00ff */
[----:B------:R2:W-:Y:S04]  /*1a20*/  STS.128 [UR4+0x13f0], R8 ;  /* 0x0013f008ff007988 */ /* 0x0005e80008000c04 */
[----:B------:R3:W-:Y:S04]  /*1a30*/  STS.128 [UR4+0x1400], R12 ;  /* 0x0014000cff007988 */ /* 0x0007e80008000c04 */
[----:B------:R-:W-:Y:S01]  /*1a40*/  STS.128 [UR4+0x220], R20 ;  /* 0x00022014ff007988 */ /* 0x000fe20008000c04 */
[----:B0-----:R-:W-:-:S02]  /*1a50*/  HFMA2 R7, -RZ, RZ, 0, 1.5676021575927734375e-05 ;  /* 0x00000107ff077431 */ /* 0x001fc400000001ff */
[----:B------:R-:W-:Y:S01]  /*1a60*/  IMAD.MOV.U32 R4, RZ, RZ, 0x104 ;  /* 0x00000104ff047424 */ /* 0x000fe200078e00ff */
[----:B------:R-:W-:Y:S01]  /*1a70*/  MOV R5, 0x105 ;  /* 0x0000010500057802 */ /* 0x000fe20000000f00 */
[----:B------:R-:W-:Y:S02]  /*1a80*/  IMAD.MOV.U32 R6, RZ, RZ, 0x106 ;  /* 0x00000106ff067424 */ /* 0x000fe400078e00ff */
[----:B--2---:R-:W-:Y:S02]  /*1a90*/  HFMA2 R11, -RZ, RZ, 0, 1.5914440155029296875e-05 ;  /* 0x0000010bff0b7431 */ /* 0x004fe400000001ff */
        /* <DEDUP_REMOVED lines=11> */
[----:B0-----:R-:W-:-:S02]  /*1b50*/  HFMA2 R7, -RZ, RZ, 0, 1.6152858734130859375e-05 ;  /* 0x0000010fff077431 */ /* 0x001fc400000001ff */
[----:B------:R-:W-:Y:S01]  /*1b60*/  IMAD.MOV.U32 R4, RZ, RZ, 0x10c ;  /* 0x0000010cff047424 */ /* 0x000fe200078e00ff */
[----:B------:R-:W-:Y:S01]  /*1b70*/  MOV R5, 0x10d ;  /* 0x0000010d00057802 */ /* 0x000fe20000000f00 */
[----:B------:R-:W-:Y:S02]  /*1b80*/  IMAD.MOV.U32 R6, RZ, RZ, 0x10e ;  /* 0x0000010eff067424 */ /* 0x000fe400078e00ff */
[----:B--2---:R-:W-:Y:S02]  /*1b90*/  HFMA2 R11, -RZ, RZ, 0, 1.6391277313232421875e-05 ;  /* 0x00000113ff0b7431 */ /* 0x004fe400000001ff */
[----:B------:R-:W-:Y:S01]  /*1ba0*/  IMAD.MOV.U32 R8, RZ, RZ, 0x110 ;  /* 0x00000110ff087424 */ /* 0x000fe200078e00ff */
[----:B------:R-:W-:Y:S01]  /*1bb0*/  MOV R9, 0x111 ;  /* 0x0000011100097802 */ /* 0x000fe20000000f00 */
[----:B------:R-:W-:Y:S02]  /*1bc0*/  IMAD.MOV.U32 R10, RZ, RZ, 0x112 ;  /* 0x00000112ff0a7424 */ /* 0x000fe400078e00ff */
[----:B---3--:R-:W-:Y:S01]  /*1bd0*/  HFMA2 R15, -RZ, RZ, 0, 1.6629695892333984375e-05 ;  /* 0x00000117ff0f7431 */ /* 0x008fe200000001ff */
[----:B------:R0:W-:Y:S01]  /*1be0*/  STS.128 [UR4+0x1430], R4 ;  /* 0x00143004ff007988 */ /* 0x0001e20008000c04 */
[----:B------:R-:W-:Y:S01]  /*1bf0*/  IMAD.MOV.U32 R12, RZ, RZ, 0x114 ;  /* 0x00000114ff0c7424 */ /* 0x000fe200078e00ff */
[----:B------:R-:W-:Y:S01]  /*1c00*/  MOV R13, 0x115 ;  /* 0x00000115000d7802 */ /* 0x000fe20000000f00 */
[----:B------:R-:W-:Y:S01]  /*1c10*/  IMAD.MOV.U32 R14, RZ, RZ, 0x116 ;  /* 0x00000116ff0e7424 */ /* 0x000fe200078e00ff */
[----:B------:R2:W-:Y:S04]  /*1c20*/  STS.128 [UR4+0x1440], R8 ;  /* 0x00144008ff007988 */ /* 0x0005e80008000c04 */
[----:B------:R3:W-:Y:S04]  /*1c30*/  STS.128 [UR4+0x1450], R12 ;  /* 0x0014500cff007988 */ /* 0x0007e80008000c04 */
[----:B------:R-:W-:Y:S01]  /*1c40*/  STS.128 [UR4+0x250], R20 ;  /* 0x00025014ff007988 */ /* 0x000fe20008000c04 */
[----:B0-----:R-:W-:-:S02]  /*1c50*/  HFMA2 R7, -RZ, RZ, 0, 1.6868114471435546875e-05 ;  /* 0x0000011bff077431 */ /* 0x001fc400000001ff */
[----:B------:R-:W-:Y:S01]  /*1c60*/  IMAD.MOV.U32 R4, RZ, RZ, 0x118 ;  /* 0x00000118ff047424 */ /* 0x000fe200078e00ff */
[----:B------:R-:W-:Y:S01]  /*1c70*/  MOV R5, 0x119 ;  /* 0x0000011900057802 */ /* 0x000fe20000000f00 */
[----:B------:R-:W-:Y:S02]  /*1c80*/  IMAD.MOV.U32 R6, RZ, RZ, 0x11a ;  /* 0x0000011aff067424 */ /* 0x000fe400078e00ff */
[----:B--2---:R-:W-:Y:S02]  /*1c90*/  HFMA2 R11, -RZ, RZ, 0, 1.7106533050537109375e-05 ;  /* 0x0000011fff0b7431 */ /* 0x004fe400000001ff */
        /* <DEDUP_REMOVED lines=11> */
[----:B0-----:R-:W-:-:S02]  /*1d50*/  HFMA2 R7, -RZ, RZ, 0, 1.7344951629638671875e-05 ;  /* 0x00000123ff077431 */ /* 0x001fc400000001ff */
[----:B------:R-:W-:Y:S01]  /*1d60*/  IMAD.MOV.U32 R4, RZ, RZ, 0x120 ;  /* 0x00000120ff047424 */ /* 0x000fe200078e00ff */
[----:B------:R-:W-:Y:S01]  /*1d70*/  MOV R5, 0x121 ;  /* 0x0000012100057802 */ /* 0x000fe20000000f00 */
[----:B------:R-:W-:Y:S02]  /*1d80*/  IMAD.MOV.U32 R6, RZ, RZ, 0x122 ;  /* 0x00000122ff067424 */ /* 0x000fe400078e00ff */
[----:B--2---:R-:W-:Y:S02]  /*1d90*/  HFMA2 R11, -RZ, RZ, 0, 1.7583370208740234375e-05 ;  /* 0x00000127ff0b7431 */ /* 0x004fe400000001ff */
[----:B------:R-:W-:Y:S01]  /*1da0*/  IMAD.MOV.U32 R8, RZ, RZ, 0x124 ;  /* 0x00000124ff087424 */ /* 0x000fe200078e00ff */
[----:B------:R-:W-:Y:S01]  /*1db0*/  MOV R9, 0x125 ;  /* 0x0000012500097802 */ /* 0x000fe20000000f00 */
[----:B------:R-:W-:Y:S02]  /*1dc0*/  IMAD.MOV.U32 R10, RZ, RZ, 0x126 ;  /* 0x00000126ff0a7424 */ /* 0x000fe400078e00ff */
[----:B---3--:R-:W-:Y:S01]  /*1dd0*/  HFMA2 R15, -RZ, RZ, 0, 1.7821788787841796875e-05 ;  /* 0x0000012bff0f7431 */ /* 0x008fe200000001ff */
[----:B------:R0:W-:Y:S01]  /*1de0*/  STS.128 [UR4+0x1480], R4 ;  /* 0x00148004ff007988 */ /* 0x0001e20008000c04 */
[----:B------:R-:W-:Y:S01]  /*1df0*/  IMAD.MOV.U32 R12, RZ, RZ, 0x128 ;  /* 0x00000128ff0c7424 */ /* 0x000fe200078e00ff */
[----:B------:R-:W-:Y:S01]  /*1e00*/  MOV R13, 0x129 ;  /* 0x00000129000d7802 */ /* 0x000fe20000000f00 */
[----:B------:R-:W-:Y:S01]  /*1e10*/  IMAD.MOV.U32 R14, RZ, RZ, 0x12a ;  /* 0x0000012aff0e7424 */ /* 0x000fe200078e00ff */
[----:B------:R2:W-:Y:S04]  /*1e20*/  STS.128 [UR4+0x1490], R8 ;  /* 0x00149008ff007988 */ /* 0x0005e80008000c04 */
[----:B------:R3:W-:Y:S04]  /*1e30*/  STS.128 [UR4+0x14a0], R12 ;  /* 0x0014a00cff007988 */ /* 0x0007e80008000c04 */
[----:B------:R-:W-:Y:S01]  /*1e40*/  STS.128 [UR4+0x270], R20 ;  /* 0x00027014ff007988 */ /* 0x000fe20008000c04 */
[----:B0-----:R-:W-:-:S02]  /*1e50*/  HFMA2 R7, -RZ, RZ, 0, 1.8060207366943359375e-05 ;  /* 0x0000012fff077431 */ /* 0x001fc400000001ff */
[----:B------:R-:W-:Y:S01]  /*1e60*/  IMAD.MOV.U32 R4, RZ, RZ, 0x12c ;  /* 0x0000012cff047424 */ /* 0x000fe200078e00ff */
[----:B------:R-:W-:Y:S01]  /*1e70*/  MOV R5, 0x12d ;  /* 0x0000012d00057802 */ /* 0x000fe20000000f00 */
[----:B------:R-:W-:Y:S02]  /*1e80*/  IMAD.MOV.U32 R6, RZ, RZ, 0x12e ;  /* 0x0000012eff067424 */ /* 0x000fe400078e00ff */
[----:B--2---:R-:W-:Y:S02]  /*1e90*/  HFMA2 R11, -RZ, RZ, 0, 1.8298625946044921875e-05 ;  /* 0x00000133ff0b7431 */ /* 0x004fe400000001ff */
        /* <DEDUP_REMOVED lines=11> */
[----:B0-----:R-:W-:-:S02]  /*1f50*/  HFMA2 R7, -RZ, RZ, 0, 1.8537044525146484375e-05 ;  /* 0x00000137ff077431 */ /* 0x001fc400000001ff */
[----:B------:R-:W-:Y:S01]  /*1f60*/  IMAD.MOV.U32 R4, RZ, RZ, 0x134 ;  /* 0x00000134ff047424 */ /* 0x000fe200078e00ff */
[----:B------:R-:W-:Y:S01]  /*1f70*/  MOV R5, 0x135 ;  /* 0x0000013500057802 */ /* 0x000fe20000000f00 */
[----:B------:R-:W-:Y:S02]  /*1f80*/  IMAD.MOV.U32 R6, RZ, RZ, 0x136 ;  /* 0x00000136ff067424 */ /* 0x000fe400078e00ff */
[----:B--2---:R-:W-:Y:S02]  /*1f90*/  HFMA2 R11, -RZ, RZ, 0, 1.8775463104248046875e-05 ;  /* 0x0000013bff0b7431 */ /* 0x004fe400000001ff */
[----:B------:R-:W-:Y:S01]  /*1fa0*/  IMAD.MOV.U32 R8, RZ, RZ, 0x138 ;  /* 0x00000138ff087424 */ /* 0x000fe200078e00ff */
[----:B------:R-:W-:Y:S01]  /*1fb0*/  MOV R9, 0x139 ;  /* 0x0000013900097802 */ /* 0x000fe20000000f00 */
[----:B------:R-:W-:Y:S02]  /*1fc0*/  IMAD.MOV.U32 R10, RZ, RZ, 0x13a ;  /* 0x0000013aff0a7424 */ /* 0x000fe400078e00ff */
[----:B---3--:R-:W-:Y:S01]  /*1fd0*/  HFMA2 R15, -RZ, RZ, 0, 1.9013881683349609375e-05 ;  /* 0x0000013fff0f7431 */ /* 0x008fe200000001ff */
[----:B------:R0:W-:Y:S01]  /*1fe0*/  STS.128 [UR4+0x14d0], R4 ;  /* 0x0014d004ff007988 */ /* 0x0001e20008000c04 */
[----:B------:R-:W-:Y:S01]  /*1ff0*/  IMAD.MOV.U32 R12, RZ, RZ, 0x13c ;  /* 0x0000013cff0c7424 */ /* 0x000fe200078e00ff */
[----:B------:R-:W-:Y:S01]  /*2000*/  MOV R13, 0x13d ;  /* 0x0000013d000d7802 */ /* 0x000fe20000000f00 */
[----:B------:R-:W-:Y:S01]  /*2010*/  IMAD.MOV.U32 R14, RZ, RZ, 0x13e ;  /* 0x0000013eff0e7424 */ /* 0x000fe200078e00ff */
[----:B------:R2:W-:Y:S04]  /*2020*/  STS.128 [UR4+0x14e0], R8 ;  /* 0x0014e008ff007988 */ /* 0x0005e80008000c04 */
[----:B------:R3:W-:Y:S04]  /*2030*/  STS.128 [UR4+0x14f0], R12 ;  /* 0x0014f00cff007988 */ /* 0x0007e80008000c04 */
[----:B------:R-:W-:Y:S01]  /*2040*/  STS.128 [UR4+0x2a0], R20 ;  /* 0x0002a014ff007988 */ /* 0x000fe20008000c04 */
[----:B0-----:R-:W-:-:S02]  /*2050*/  HFMA2 R7, -RZ, RZ, 0, 1.9252300262451171875e-05 ;  /* 0x00000143ff077431 */ /* 0x001fc400000001ff */
[----:B------:R-:W-:Y:S01]  /*2060*/  IMAD.MOV.U32 R4, RZ, RZ, 0x140 ;  /* 0x00000140ff047424 */ /* 0x000fe200078e00ff */
[----:B------:R-:W-:Y:S01]  /*2070*/  MOV R5, 0x141 ;  /* 0x0000014100057802 */ /* 0x000fe20000000f00 */
[----:B------:R-:W-:Y:S02]  /*2080*/  IMAD.MOV.U32 R6, RZ, RZ, 0x142 ;  /* 0x00000142ff067424 */ /* 0x000fe400078e00ff */
[----:B--2---:R-:W-:Y:S02]  /*2090*/  HFMA2 R11, -RZ, RZ, 0, 1.9490718841552734375e-05 ;  /* 0x00000147ff0b7431 */ /* 0x004fe400000001ff */
        /* <DEDUP_REMOVED lines=11> */
[----:B0-----:R-:W-:-:S02]  /*2150*/  HFMA2 R7, -RZ, RZ, 0, 1.9729137420654296875e-05 ;  /* 0x0000014bff077431 */ /* 0x001fc400000001ff */
[----:B------:R-:W-:Y:S01]  /*2160*/  IMAD.MOV.U32 R4, RZ, RZ, 0x148 ;  /* 0x00000148ff047424 */ /* 0x000fe200078e00ff */
[----:B------:R-:W-:Y:S01]  /*2170*/  MOV R5, 0x149 ;  /* 0x0000014900057802 */ /* 0x000fe20000000f00 */
[----:B------:R-:W-:Y:S02]  /*2180*/  IMAD.MOV.U32 R6, RZ, RZ, 0x14a ;  /* 0x0000014aff067424 */ /* 0x000fe400078e00ff */
[----:B--2---:R-:W-:Y:S02]  /*2190*/  HFMA2 R11, -RZ, RZ, 0, 1.9967555999755859375e-05 ;  /* 0x0000014fff0b7431 */ /* 0x004fe400000001ff */
[----:B------:R-:W-:Y:S01]  /*21a0*/  IMAD.MOV.U32 R8, RZ, RZ, 0x14c ;  /* 0x0000014cff087424 */ /* 0x000fe200078e00ff */
[----:B------:R-:W-:Y:S01]  /*21b0*/  MOV R9, 0x14d ;  /* 0x0000014d00097802 */ /* 0x000fe20000000f00 */
[----:B------:R-:W-:Y:S02]  /*21c0*/  IMAD.MOV.U32 R10, RZ, RZ, 0x14e ;  /* 0x0000014eff0a7424 */ /* 0x000fe400078e00ff */
[----:B---3--:R-:W-:Y:S01]  /*21d0*/  HFMA2 R15, -RZ, RZ, 0, 2.0205974578857421875e-05 ;  /* 0x00000153ff0f7431 */ /* 0x008fe200000001ff */
[----:B------:R0:W-:Y:S01]  /*21e0*/  STS.128 [UR4+0x1520], R4 ;  /* 0x00152004ff007988 */ /* 0x0001e20008000c04 */
[----:B------:R-:W-:Y:S01]  /*21f0*/  IMAD.MOV.U32 R12, RZ, RZ, 0x150 ;  /* 0x00000150ff0c7424 */ /* 0x000fe200078e00ff */
[----:B------:R-:W-:Y:S01]  /*2200*/  MOV R13, 0x151 ;  /* 0x00000151000d7802 */ /* 0x000fe20000000f00 */
[----:B------:R-:W-:Y:S01]  /*2210*/  IMAD.MOV.U32 R14, RZ, RZ, 0x152 ;  /* 0x00000152ff0e7424 */ /* 0x000fe200078e00ff */
[----:B------:R2:W-:Y:S04]  /*2220*/  STS.128 [UR4+0x1530], R8 ;  /* 0x00153008ff007988 */ /* 0x0005e80008000c04 */
[----:B------:R3:W-:Y:S04]  /*2230*/  STS.128 [UR4+0x1540], R12 ;  /* 0x0015400cff007988 */ /* 0x0007e80008000c04 */
[----:B------:R-:W-:Y:S01]  /*2240*/  STS.128 [UR4+0x2c0], R20 ;  /* 0x0002c014ff007988 */ /* 0x000fe20008000c04 */
[----:B0-----:R-:W-:-:S02]  /*2250*/  HFMA2 R7, -RZ, RZ, 0, 2.0444393157958984375e-05 ;  /* 0x00000157ff077431 */ /* 0x001fc400000001ff */
[----:B------:R-:W-:Y:S01]  /*2260*/  IMAD.MOV.U32 R4, RZ, RZ, 0x154 ;  /* 0x00000154ff047424 */ /* 0x000fe200078e00ff */
[----:B------:R-:W-:Y:S01]  /*2270*/  MOV R5, 0x155 ;  /* 0x0000015500057802 */ /* 0x000fe20000000f00 */
[----:B------:R-:W-:Y:S02]  /*2280*/  IMAD.MOV.U32 R6, RZ, RZ, 0x156 ;  /* 0x00000156ff067424 */ /* 0x000fe400078e00ff */
[----:B--2---:R-:W-:Y:S02]  /*2290*/  HFMA2 R11, -RZ, RZ, 0, 2.0682811737060546875e-05 ;  /* 0x0000015bff0b7431 */ /* 0x004fe400000001ff */
        /* <DEDUP_REMOVED lines=11> */
[----:B0-----:R-:W-:-:S02]  /*2350*/  HFMA2 R7, -RZ, RZ, 0, 2.0921230316162109375e-05 ;  /* 0x0000015fff077431 */ /* 0x001fc400000001ff */
[----:B------:R-:W-:Y:S01]  /*2360*/  IMAD.MOV.U32 R4, RZ, RZ, 0x15c ;  /* 0x0000015cff047424 */ /* 0x000fe200078e00ff */
[----:B------:R-:W-:Y:S01]  /*2370*/  MOV R5, 0x15d ;  /* 0x0000015d00057802 */ /* 0x000fe20000000f00 */
[----:B------:R-:W-:Y:S02]  /*2380*/  IMAD.MOV.U32 R6, RZ, RZ, 0x15e ;  /* 0x0000015eff067424 */ /* 0x000fe400078e00ff */
[----:B--2---:R-:W-:Y:S02]  /*2390*/  HFMA2 R11, -RZ, RZ, 0, 2.1159648895263671875e-05 ;  /* 0x00000163ff0b7431 */ /* 0x004fe400000001ff */
[----:B------:R-:W-:Y:S01]  /*23a0*/  IMAD.MOV.U32 R8, RZ, RZ, 0x160 ;  /* 0x00000160ff087424 */ /* 0x000fe200078e00ff */
[----:B------:R-:W-:Y:S01]  /*23b0*/  MOV R9, 0x161 ;  /* 0x0000016100097802 */ /* 0x000fe20000000f00 */
[----:B------:R-:W-:Y:S02]  /*23c0*/  IMAD.MOV.U32 R10, RZ, RZ, 0x162 ;  /* 0x00000162ff0a7424 */ /* 0x000fe400078e00ff */
[----:B---3--:R-:W-:Y:S01]  /*23d0*/  HFMA2 R15, -RZ, RZ, 0, 2.1398067474365234375e-05 ;  /* 0x00000167ff0f7431 */ /* 0x008fe200000001ff */
[----:B------:R0:W-:Y:S01]  /*23e0*/  STS.128 [UR4+0x1570], R4 ;  /* 0x00157004ff007988 */ /* 0x0001e20008000c04 */
[----:B------:R-:W-:Y:S01]  /*23f0*/  IMAD.MOV.U32 R12, RZ, RZ, 0x164 ;  /* 0x00000164ff0c7424 */ /* 0x000fe200078e00ff */
[----:B------:R-:W-:Y:S01]  /*2400*/  MOV R13, 0x165 ;  /* 0x00000165000d7802 */ /* 0x000fe20000000f00 */
[----:B------:R-:W-:Y:S01]  /*2410*/  IMAD.MOV.U32 R14, RZ, RZ, 0x166 ;  /* 0x00000166ff0e7424 */ /* 0x000fe200078e00ff */
[----:B------:R2:W-:Y:S04]  /*2420*/  STS.128 [UR4+0x1580], R8 ;  /* 0x00158008ff007988 */ /* 0x0005e80008000c04 */
[----:B------:R3:W-:Y:S04]  /*2430*/  STS.128 [UR4+0x1590], R12 ;  /* 0x0015900cff007988 */ /* 0x0007e80008000c04 */
[----:B------:R-:W-:Y:S01]  /*2440*/  STS.128 [UR4+0x2f0], R20 ;  /* 0x0002f014ff007988 */ /* 0x000fe20008000c04 */
[----:B0-----:R-:W-:-:S02]  /*2450*/  HFMA2 R7, -RZ, RZ, 0, 2.1636486053466796875e-05 ;  /* 0x0000016bff077431 */ /* 0x001fc400000001ff */
[----:B------:R-:W-:Y:S01]  /*2460*/  IMAD.MOV.U32 R4, RZ, RZ, 0x168 ;  /* 0x00000168ff047424 */ /* 0x000fe200078e00ff */
[----:B------:R-:W-:Y:S01]  /*2470*/  MOV R5, 0x169 ;  /* 0x0000016900057802 */ /* 0x000fe20000000f00 */
[----:B------:R-:W-:Y:S02]  /*2480*/  IMAD.MOV.U32 R6, RZ, RZ, 0x16a ;  /* 0x0000016aff067424 */ /* 0x000fe400078e00ff */
[----:B--2---:R-:W-:Y:S02]  /*2490*/  HFMA2 R11, -RZ, RZ, 0, 2.1874904632568359375e-05 ;  /* 0x0000016fff0b7431 */ /* 0x004fe400000001ff */
        /* <DEDUP_REMOVED lines=11> */
[----:B0-----:R-:W-:-:S02]  /*2550*/  HFMA2 R7, -RZ, RZ, 0, 2.2113323211669921875e-05 ;  /* 0x00000173ff077431 */ /* 0x001fc400000001ff */
[----:B------:R-:W-:Y:S01]  /*2560*/  IMAD.MOV.U32 R4, RZ, RZ, 0x170 ;  /* 0x00000170ff047424 */ /* 0x000fe200078e00ff */
[----:B------:R-:W-:Y:S01]  /*2570*/  MOV R5, 0x171 ;  /* 0x0000017100057802 */ /* 0x000fe20000000f00 */
[----:B------:R-:W-:Y:S02]  /*2580*/  IMAD.MOV.U32 R6, RZ, RZ, 0x172 ;  /* 0x00000172ff067424 */ /* 0x000fe400078e00ff */
[----:B--2---:R-:W-:Y:S02]  /*2590*/  HFMA2 R11, -RZ, RZ, 0, 2.2351741790771484375e-05 ;  /* 0x00000177ff0b7431 */ /* 0x004fe400000001ff */
[----:B------:R-:W-:Y:S01]  /*25a0*/  IMAD.MOV.U32 R8, RZ, RZ, 0x174 ;  /* 0x00000174ff087424 */ /* 0x000fe200078e00ff */
[----:B------:R-:W-:Y:S01]  /*25b0*/  MOV R9, 0x175 ;  /* 0x0000017500097802 */ /* 0x000fe20000000f00 */
[----:B------:R-:W-:Y:S02]  /*25c0*/  IMAD.MOV.U32 R10, RZ, RZ, 0x176 ;  /* 0x00000176ff0a7424 */ /* 0x000fe400078e00ff */
[----:B---3--:R-:W-:Y:S01]  /*25d0*/  HFMA2 R15, -RZ, RZ, 0, 2.2590160369873046875e-05 ;  /* 0x0000017bff0f7431 */ /* 0x008fe200000001ff */
[----:B------:R0:W-:Y:S01]  /*25e0*/  STS.128 [UR4+0x15c0], R4 ;  /* 0x0015c004ff007988 */ /* 0x0001e20008000c04 */
[----:B------:R-:W-:Y:S01]  /*25f0*/  IMAD.MOV.U32 R12, RZ, RZ, 0x178 ;  /* 0x00000178ff0c7424 */ /* 0x000fe200078e00ff */
[----:B------:R-:W-:Y:S01]  /*2600*/  MOV R13, 0x179 ;  /* 0x00000179000d7802 */ /* 0x000fe20000000f00 */
[----:B------:R-:W-:Y:S01]  /*2610*/  IMAD.MOV.U32 R14, RZ, RZ, 0x17a ;  /* 0x0000017aff0e7424 */ /* 0x000fe200078e00ff */
[----:B------:R2:W-:Y:S04]  /*2620*/  STS.128 [UR4+0x15d0], R8 ;  /* 0x0015d008ff007988 */ /* 0x0005e80008000c04 */
[----:B------:R3:W-:Y:S04]  /*2630*/  STS.128 [UR4+0x15e0], R12 ;  /* 0x0015e00cff007988 */ /* 0x0007e80008000c04 */
[----:B------:R-:W-:Y:S01]  /*2640*/  STS.128 [UR4+0x310], R20 ;  /* 0x00031014ff007988 */ /* 0x000fe20008000c04 */
[----:B0-----:R-:W-:-:S02]  /*2650*/  HFMA2 R7, -RZ, RZ, 0, 2.2828578948974609375e-05 ;  /* 0x0000017fff077431 */ /* 0x001fc400000001ff */
[----:B------:R-:W-:Y:S01]  /*2660*/  IMAD.MOV.U32 R4, RZ, RZ, 0x17c ;  /* 0x0000017cff047424 */ /* 0x000fe200078e00ff */
[----:B------:R-:W-:Y:S01]  /*2670*/  MOV R5, 0x17d ;  /* 0x0000017d00057802 */ /* 0x000fe20000000f00 */
[----:B------:R-:W-:Y:S02]  /*2680*/  IMAD.MOV.U32 R6, RZ, RZ, 0x17e ;  /* 0x0000017eff067424 */ /* 0x000fe400078e00ff */
[----:B--2---:R-:W-:Y:S02]  /*2690*/  HFMA2 R11, -RZ, RZ, 0, 2.3066997528076171875e-05 ;  /* 0x00000183ff0b7431 */ /* 0x004fe400000001ff */
        /* <DEDUP_REMOVED lines=11> */
[----:B0-----:R-:W-:-:S02]  /*2750*/  HFMA2 R5, -RZ, RZ, 0, 2.3186206817626953125e-05 ;  /* 0x00000185ff057431 */ /* 0x001fc400000001ff */
[----:B------:R-:W-:Y:S01]  /*2760*/  IMAD.MOV.U32 R4, RZ, RZ, 0x184 ;  /* 0x00000184ff047424 */ /* 0x000fe200078e00ff */
[----:B------:R-:W-:Y:S01]  /*2770*/  MOV R7, 0x187 ;  /* 0x0000018700077802 */ /* 0x000fe20000000f00 */
[----:B------:R-:W-:Y:S02]  /*2780*/  IMAD.MOV.U32 R6, RZ, RZ, 0x186 ;  /* 0x00000186ff067424 */ /* 0x000fe400078e00ff */
[----:B--2---:R-:W-:Y:S02]  /*2790*/  HFMA2 R9, -RZ, RZ, 0, 2.3424625396728515625e-05 ;  /* 0x00000189ff097431 */ /* 0x004fe400000001ff */
[----:B------:R-:W-:Y:S01]  /*27a0*/  IMAD.MOV.U32 R8, RZ, RZ, 0x188 ;  /* 0x00000188ff087424 */ /* 0x000fe200078e00ff */
[----:B------:R-:W-:Y:S01]  /*27b0*/  MOV R11, 0x18b ;  /* 0x0000018b000b7802 */ /* 0x000fe20000000f00 */
[----:B------:R-:W-:Y:S02]  /*27c0*/  IMAD.MOV.U32 R10, RZ, RZ, 0x18a ;  /* 0x0000018aff0a7424 */ /* 0x000fe400078e00ff */
[----:B---3--:R-:W-:Y:S01]  /*27d0*/  HFMA2 R13, -RZ, RZ, 0, 2.3663043975830078125e-05 ;  /* 0x0000018dff0d7431 */ /* 0x008fe200000001ff */
[----:B------:R0:W-:Y:S01]  /*27e0*/  STS.128 [UR4+0x1610], R4 ;  /* 0x00161004ff007988 */ /* 0x0001e20008000c04 */
[----:B------:R-:W-:Y:S01]  /*27f0*/  IMAD.MOV.U32 R12, RZ, RZ, 0x18c ;  /* 0x0000018cff0c7424 */ /* 0x000fe200078e00ff */
[----:B------:R-:W-:Y:S01]  /*2800*/  MOV R15, 0x18f ;  /* 0x0000018f000f7802 */ /* 0x000fe20000000f00 */
[----:B------:R-:W-:Y:S01]  /*2810*/  IMAD.MOV.U32 R14, RZ, RZ, 0x18e ;  /* 0x0000018eff0e7424 */ /* 0x000fe200078e00ff */
[----:B------:R2:W-:Y:S04]  /*2820*/  STS.128 [UR4+0x1620], R8 ;  /* 0x00162008ff007988 */ /* 0x0005e80008000c04 */
[----:B------:R-:W-:Y:S04]  /*2830*/  STS.128 [UR4+0x340], R20 ;  /* 0x00034014ff007988 */ /* 0x000fe80008000c04 */
[----:B------:R-:W-:Y:S01]  /*2840*/  STS.128 [UR4+0x350], R16 ;  /* 0x00035010ff007988 */ /* 0x000fe20008000c04 */
[----:B0-----:R-:W-:-:S02]  /*2850*/  HFMA2 R4, -RZ, RZ, 0, 2.384185791015625e-05 ;  /* 0x00000190ff047431 */ /* 0x001fc400000001ff */
[----:B------:R-:W-:Y:S01]  /*2860*/  IMAD.MOV.U32 R5, RZ, RZ, 0x191 ;  /* 0x00000191ff057424 */ /* 0x000fe200078e00ff */
[----:B------:R-:W-:Y:S01]  /*2870*/  MOV R6, 0x192 ;  /* 0x0000019200067802 */ /* 0x000fe20000000f00 */
[----:B------:R-:W-:Y:S02]  /*2880*/  IMAD.MOV.U32 R7, RZ, RZ, 0x193 ;  /* 0x00000193ff077424 */ /* 0x000fe400078e00ff */
[----:B--2---:R-:W-:Y:S02]  /*2890*/  HFMA2 R8, -RZ, RZ, 0, 2.40802764892578125e-05 ;  /* 0x00000194ff087431 */ /* 0x004fe400000001ff */
[----:B------:R-:W-:Y:S01]  /*28a0*/  IMAD.MOV.U32 R9, RZ, RZ, 0x195 ;  /* 0x00000195ff097424 */ /* 0x000fe200078e00ff */
[----:B------:R-:W-:Y:S01]  /*28b0*/  MOV R10, 0x196 ;  /* 0x00000196000a7802 */ /* 0x000fe20000000f00 */
        /* <DEDUP_REMOVED lines=39> */
[----:B-1----:R-:W-:Y:S04]  /*2b30*/  STG.E desc[UR6][R2.64], R0 ;  /* 0x0000000002007986 */ /* 0x002fe8000c101906 */
[----:B------:R1:W-:Y:S04]  /*2b40*/  STS.128 [UR4+0x1640], R4 ;  /* 0x00164004ff007988 */ /* 0x0003e80008000c04 */
[----:B------:R2:W-:Y:S01]  /*2b50*/  STS.128 [UR4+0x1650], R8 ;  /* 0x00165008ff007988 */ /* 0x0005e20008000c04 */
[----:B0-----:R-:W-:-:S02]  /*2b60*/  HFMA2 R12, -RZ, RZ, -0.0 , 0 ;  /* 0x80000000ff0c7431 */ /* 0x001fc400000001ff */
[----:B------:R-:W-:Y:S01]  /*2b70*/  IMAD.MOV.U32 R13, RZ, RZ, -0x80000000 ;  /* 0x80000000ff0d7424 */ /* 0x000fe200078e00ff */
[----:B------:R-:W-:Y:S01]  /*2b80*/  MOV R14, 0x80000000 ;  /* 0x80000000000e7802 */ /* 0x000fe20000000f00 */
[----:B------:R-:W-:Y:S01]  /*2b90*/  IMAD.MOV.U32 R15, RZ, RZ, -0x80000000 ;  /* 0x80000000ff0f7424 */ /* 0x000fe200078e00ff */
[----:B------:R-:W-:Y:S01]  /*2ba0*/  STS.128 [UR4+0x650], R16 ;  /* 0x00065010ff007988 */ /* 0x000fe20008000c04 */
[----:B-1----:R-:W-:Y:S02]  /*2bb0*/  HFMA2 R4, -RZ, RZ, 0, 2.4318695068359375e-05 ;  /* 0x00000198ff047431 */ /* 0x002fe400000001ff */
[----:B------:R-:W-:Y:S01]  /*2bc0*/  IMAD.MOV.U32 R5, RZ, RZ, 0x199 ;  /* 0x00000199ff057424 */ /* 0x000fe200078e00ff */
[----:B------:R-:W-:Y:S01]  /*2bd0*/  MOV R6, 0x19a ;  /* 0x0000019a00067802 */ /* 0x000fe20000000f00 */
[----:B------:R-:W-:Y:S02]  /*2be0*/  IMAD.MOV.U32 R7, RZ, RZ, 0x19b ;  /* 0x0000019bff077424 */ /* 0x000fe400078e00ff */
[----:B--2---:R-:W-:-:S02]  /*2bf0*/  HFMA2 R8, -RZ, RZ, 0, 2.45571136474609375e-05 ;  /* 0x0000019cff087431 */ /* 0x004fc400000001ff */
[----:B------:R-:W-:Y:S01]  /*2c00*/  IMAD.MOV.U32 R9, RZ, RZ, 0x19d ;  /* 0x0000019dff097424 */ /* 0x000fe200078e00ff */
[----:B------:R-:W-:Y:S01]  /*2c10*/  MOV R10, 0x19e ;  /* 0x0000019e000a7802 */ /* 0x000fe20000000f00 */
[----:B------:R-:W-:Y:S01]  /*2c20*/  IMAD.MOV.U32 R11, RZ, RZ, 0x19f ;  /* 0x0000019fff0b7424 */ /* 0x000fe200078e00ff */
[----:B------:R0:W-:Y:S04]  /*2c30*/  STS.128 [UR4+0x1660], R4 ;  /* 0x00166004ff007988 */ /* 0x0001e80008000c04 */
[----:B------:R1:W-:Y:S04]  /*2c40*/  STS.128 [UR4+0x1670], R8 ;  /* 0x00167008ff007988 */ /* 0x0003e80008000c04 */
[----:B------:R-:W-:Y:S04]  /*2c50*/  STS.128 [UR4+0x640], R12 ;  /* 0x0006400cff007988 */ /* 0x000fe80008000c04 */
[----:B------:R2:W-:Y:S01]  /*2c60*/  STS.128 [UR4+0x660], R12 ;  /* 0x0006600cff007988 */ /* 0x0005e20008000c04 */
[----:B0-----:R-:W-:-:S02]  /*2c70*/  HFMA2 R4, -RZ, RZ, 0, 2.47955322265625e-05 ;  /* 0x000001a0ff047431 */ /* 0x001fc400000001ff */
[----:B------:R-:W-:Y:S01]  /*2c80*/  IMAD.MOV.U32 R5, RZ, RZ, 0x1a1 ;  /* 0x000001a1ff057424 */ /* 0x000fe200078e00ff */
[----:B------:R-:W-:Y:S01]  /*2c90*/  MOV R6, 0x1a2 ;  /* 0x000001a200067802 */ /* 0x000fe20000000f00 */
[----:B------:R-:W-:Y:S02]  /*2ca0*/  IMAD.MOV.U32 R7, RZ, RZ, 0x1a3 ;  /* 0x000001a3ff077424 */ /* 0x000fe400078e00ff */
[----:B-1----:R-:W-:Y:S02]  /*2cb0*/  HFMA2 R8, -RZ, RZ, 0, 2.50339508056640625e-05 ;  /* 0x000001a4ff087431 */ /* 0x002fe400000001ff */
[----:B------:R-:W-:Y:S01]  /*2cc0*/  IMAD.MOV.U32 R9, RZ, RZ, 0x1a5 ;  /* 0x000001a5ff097424 */ /* 0x000fe200078e00ff */
[----:B------:R-:W-:Y:S01]  /*2cd0*/  MOV R10, 0x1a6 ;  /* 0x000001a6000a7802 */ /* 0x000fe20000000f00 */
[----:B------:R-:W-:Y:S01]  /*2ce0*/  IMAD.MOV.U32 R11, RZ, RZ, 0x1a7 ;  /* 0x000001a7ff0b7424 */ /* 0x000fe200078e00ff */
[----:B------:R0:W-:Y:S01]  /*2cf0*/  STS.128 [UR4+0x1680], R4 ;  /* 0x00168004ff007988 */ /* 0x0001e20008000c04 */
[----:B--2---:R-:W-:-:S03]  /*2d00*/  HFMA2 R12, -RZ, RZ, 0, 2.5272369384765625e-05 ;  /* 0x000001a8ff0c7431 */ /* 0x004fc600000001ff */
[----:B------:R1:W-:Y:S01]  /*2d10*/  STS.128 [UR4+0x1690], R8 ;  /* 0x00169008ff007988 */ /* 0x0003e20008000c04 */
[----:B------:R-:W-:Y:S01]  /*2d20*/  IMAD.MOV.U32 R13, RZ, RZ, 0x1a9 ;  /* 0x000001a9ff0d7424 */ /* 0x000fe200078e00ff */
[----:B------:R-:W-:Y:S01]  /*2d30*/  MOV R14, 0x1aa ;  /* 0x000001aa000e7802 */ /* 0x000fe20000000f00 */
[----:B------:R-:W-:Y:S01]  /*2d40*/  IMAD.MOV.U32 R15, RZ, RZ, 0x1ab ;  /* 0x000001abff0f7424 */ /* 0x000fe200078e00ff */
[----:B------:R-:W-:Y:S04]  /*2d50*/  STS.128 [UR4+0x670], R16 ;  /* 0x00067010ff007988 */ /* 0x000fe80008000c04 */
[----:B------:R2:W-:Y:S01]  /*2d60*/  STS.128 [UR4+0x16a0], R12 ;  /* 0x0016a00cff007988 */ /* 0x0005e20008000c04 */
[----:B0-----:R-:W-:Y:S02]  /*2d70*/  HFMA2 R4, -RZ, RZ, 0, 2.55107879638671875e-05 ;  /* 0x000001acff047431 */ /* 0x001fe400000001ff */
[----:B------:R-:W-:Y:S01]  /*2d80*/  IMAD.MOV.U32 R5, RZ, RZ, 0x1ad ;  /* 0x000001adff057424 */ /* 0x000fe200078e00ff */
[----:B------:R-:W-:Y:S01]  /*2d90*/  MOV R6, 0x1ae ;  /* 0x000001ae00067802 */ /* 0x000fe20000000f00 */
[----:B------:R-:W-:Y:S01]  /*2da0*/  IMAD.MOV.U32 R7, RZ, RZ, 0x1af ;  /* 0x000001afff077424 */ /* 0x000fe200078e00ff */
[----:B------:R-:W-:Y:S01]  /*2db0*/  STS.128 [UR4+0x680], R20 ;  /* 0x00068014ff007988 */ /* 0x000fe20008000c04 */
[----:B-1----:R-:W-:-:S02]  /*2dc0*/  HFMA2 R8, -RZ, RZ, 0, 2.574920654296875e-05 ;  /* 0x000001b0ff087431 */ /* 0x002fc400000001ff */
[----:B------:R-:W-:Y:S01]  /*2dd0*/  IMAD.MOV.U32 R9, RZ, RZ, 0x1b1 ;  /* 0x000001b1ff097424 */ /* 0x000fe200078e00ff */
[----:B------:R-:W-:Y:S01]  /*2de0*/  MOV R10, 0x1b2 ;  /* 0x000001b2000a7802 */ /* 0x000fe20000000f00 */
[----:B------:R-:W-:Y:S01]  /*2df0*/  IMAD.MOV.U32 R11, RZ, RZ, 0x1b3 ;  /* 0x000001b3ff0b7424 */ /* 0x000fe200078e00ff */
[----:B------:R0:W-:Y:S01]  /*2e00*/  STS.128 [UR4+0x16b0], R4 ;  /* 0x0016b004ff007988 */ /* 0x0001e20008000c04 */
[----:B--2---:R-:W-:-:S03]  /*2e10*/  HFMA2 R12, -RZ, RZ, -0.0 , 0 ;  /* 0x80000000ff0c7431 */ /* 0x004fc600000001ff */
[----:B------:R1:W-:Y:S01]  /*2e20*/  STS.128 [UR4+0x16c0], R8 ;  /* 0x0016c008ff007988 */ /* 0x0003e20008000c04 */
[----:B------:R-:W-:Y:S01]  /*2e30*/  IMAD.MOV.U32 R13, RZ, RZ, -0x80000000 ;  /* 0x80000000ff0d7424 */ /* 0x000fe200078e00ff */
[----:B------:R-:W-:Y:S01]  /*2e40*/  MOV R14, 0x80000000 ;  /* 0x80000000000e7802 */ /* 0x000fe20000000f00 */
[----:B------:R-:W-:Y:S01]  /*2e50*/  IMAD.MOV.U32 R15, RZ, RZ, -0x80000000 ;  /* 0x80000000ff0f7424 */ /* 0x000fe200078e00ff */
[----:B------:R-:W-:Y:S04]  /*2e60*/  STS.128 [UR4+0x690], R16 ;  /* 0x00069010ff007988 */ /* 0x000fe80008000c04 */
[----:B------:R2:W-:Y:S01]  /*2e70*/  STS.128 [UR4+0x6b0], R12 ;  /* 0x0006b00cff007988 */ /* 0x0005e20008000c04 */
[----:B0-----:R-:W-:Y:S02]  /*2e80*/  HFMA2 R4, -RZ, RZ, 0, 2.59876251220703125e-05 ;  /* 0x000001b4ff047431 */ /* 0x001fe400000001ff */
[----:B------:R-:W-:Y:S01]  /*2e90*/  IMAD.MOV.U32 R5, RZ, RZ, 0x1b5 ;  /* 0x000001b5ff057424 */ /* 0x000fe200078e00ff */
[----:B------:R-:W-:Y:S01]  /*2ea0*/  MOV R6, 0x1b6 ;  /* 0x000001b600067802 */ /* 0x000fe20000000f00 */
[----:B------:R-:W-:Y:S01]  /*2eb0*/  IMAD.MOV.U32 R7, RZ, RZ, 0x1b7 ;  /* 0x000001b7ff077424 */ /* 0x000fe200078e00ff */
[----:B------:R-:W-:Y:S01]  /*2ec0*/  STS.128 [UR4+0x6a0], R20 ;  /* 0x0006a014ff007988 */ /* 0x000fe20008000c04 */
[----:B-1----:R-:W-:-:S02]  /*2ed0*/  HFMA2 R8, -RZ, RZ, 0, 2.6226043701171875e-05 ;  /* 0x000001b8ff087431 */ /* 0x002fc400000001ff */
[----:B------:R-:W-:Y:S01]  /*2ee0*/  IMAD.MOV.U32 R9, RZ, RZ, 0x1b9 ;  /* 0x000001b9ff097424 */ /* 0x000fe200078e00ff */
[----:B------:R-:W-:Y:S01]  /*2ef0*/  MOV R10, 0x1ba ;  /* 0x000001ba000a7802 */ /* 0x000fe20000000f00 */
[----:B------:R-:W-:Y:S01]  /*2f00*/  IMAD.MOV.U32 R11, RZ, RZ, 0x1bb ;  /* 0x000001bbff0b7424 */ /* 0x000fe200078e00ff */
[----:B------:R0:W-:Y:S01]  /*2f10*/  STS.128 [UR4+0x16d0], R4 ;  /* 0x0016d004ff007988 */ /* 0x0001e20008000c04 */
[----:B--2---:R-:W-:-:S03]  /*2f20*/  HFMA2 R12, -RZ, RZ, 0, 2.64644622802734375e-05 ;  /* 0x000001bcff0c7431 */ /* 0x004fc600000001ff */
[----:B------:R1:W-:Y:S01]  /*2f30*/  STS.128 [UR4+0x16e0], R8 ;  /* 0x0016e008ff007988 */ /* 0x0003e20008000c04 */
[----:B------:R-:W-:Y:S01]  /*2f40*/  IMAD.MOV.U32 R13, RZ, RZ, 0x1bd ;  /* 0x000001bdff0d7424 */ /* 0x000fe200078e00ff */
[----:B------:R-:W-:Y:S01]  /*2f50*/  MOV R14, 0x1be ;  /* 0x000001be000e7802 */ /* 0x000fe20000000f00 */
[----:B------:R-:W-:Y:S01]  /*2f60*/  IMAD.MOV.U32 R15, RZ, RZ, 0x1bf ;  /* 0x000001bfff0f7424 */ /* 0x000fe200078e00ff */
[----:B------:R-:W-:Y:S04]  /*2f70*/  STS.128 [UR4+0x6c0], R16 ;  /* 0x0006c010ff007988 */ /* 0x000fe80008000c04 */
[----:B------:R2:W-:Y:S01]  /*2f80*/  STS.128 [UR4+0x16f0], R12 ;  /* 0x0016f00cff007988 */ /* 0x0005e20008000c04 */
[----:B0-----:R-:W-:Y:S02]  /*2f90*/  HFMA2 R4, -RZ, RZ, 0, 2.6702880859375e-05 ;  /* 0x000001c0ff047431 */ /* 0x001fe400000001ff */
[----:B------:R-:W-:Y:S01]  /*2fa0*/  IMAD.MOV.U32 R5, RZ, RZ, 0x1c1 ;  /* 0x000001c1ff057424 */ /* 0x000fe200078e00ff */
[----:B------:R-:W-:Y:S01]  /*2fb0*/  MOV R6, 0x1c2 ;  /* 0x000001c200067802 */ /* 0x000fe20000000f00 */
[----:B------:R-:W-:Y:S01]  /*2fc0*/  IMAD.MOV.U32 R7, RZ, RZ, 0x1c3 ;  /* 0x000001c3ff077424 */ /* 0x000fe200078e00ff */
[----:B------:R-:W-:Y:S01]  /*2fd0*/  STS.128 [UR4+0x6d0], R20 ;  /* 0x0006d014ff007988 */ /* 0x000fe20008000c04 */
[----:B-1----:R-:W-:-:S02]  /*2fe0*/  HFMA2 R8, -RZ, RZ, 0, 2.69412994384765625e-05 ;  /* 0x000001c4ff087431 */ /* 0x002fc400000001ff */
        /* <DEDUP_REMOVED lines=11> */
[----:B0-----:R-:W-:Y:S02]  /*30a0*/  HFMA2 R4, -RZ, RZ, 0, 2.7179718017578125e-05 ;  /* 0x000001c8ff047431 */ /* 0x001fe400000001ff */
[----:B------:R-:W-:Y:S01]  /*30b0*/  IMAD.MOV.U32 R5, RZ, RZ, 0x1c9 ;  /* 0x000001c9ff057424 */ /* 0x000fe200078e00ff */
[----:B------:R-:W-:Y:S01]  /*30c0*/  MOV R6, 0x1ca ;  /* 0x000001ca00067802 */ /* 0x000fe20000000f00 */
[----:B------:R-:W-:Y:S01]  /*30d0*/  IMAD.MOV.U32 R7, RZ, RZ, 0x1cb ;  /* 0x000001cbff077424 */ /* 0x000fe200078e00ff */
[----:B------:R-:W-:Y:S01]  /*30e0*/  STS.128 [UR4+0x6f0], R20 ;  /* 0x0006f014ff007988 */ /* 0x000fe20008000c04 */
[----:B-1----:R-:W-:-:S02]  /*30f0*/  HFMA2 R8, -RZ, RZ, 0, 2.74181365966796875e-05 ;  /* 0x000001ccff087431 */ /* 0x002fc400000001ff */
[----:B------:R-:W-:Y:S01]  /*3100*/  IMAD.MOV.U32 R9, RZ, RZ, 0x1cd ;  /* 0x000001cdff097424 */ /* 0x000fe200078e00ff */
[----:B------:R-:W-:Y:S01]  /*3110*/  MOV R10, 0x1ce ;  /* 0x000001ce000a7802 */ /* 0x000fe20000000f00 */
[----:B------:R-:W-:Y:S01]  /*3120*/  IMAD.MOV.U32 R11, RZ, RZ, 0x1cf ;  /* 0x000001cfff0b7424 */ /* 0x000fe200078e00ff */
[----:B------:R0:W-:Y:S01]  /*3130*/  STS.128 [UR4+0x1720], R4 ;  /* 0x00172004ff007988 */ /* 0x0001e20008000c04 */
[----:B--2---:R-:W-:-:S03]  /*3140*/  HFMA2 R12, -RZ, RZ, 0, 2.765655517578125e-05 ;  /* 0x000001d0ff0c7431 */ /* 0x004fc600000001ff */
[----:B------:R1:W-:Y:S01]  /*3150*/  STS.128 [UR4+0x1730], R8 ;  /* 0x00173008ff007988 */ /* 0x0003e20008000c04 */
[----:B------:R-:W-:Y:S01]  /*3160*/  IMAD.MOV.U32 R13, RZ, RZ, 0x1d1 ;  /* 0x000001d1ff0d7424 */ /* 0x000fe200078e00ff */
[----:B------:R-:W-:Y:S01]  /*3170*/  MOV R14, 0x1d2 ;  /* 0x000001d2000e7802 */ /* 0x000fe20000000f00 */
[----:B------:R-:W-:Y:S01]  /*3180*/  IMAD.MOV.U32 R15, RZ, RZ, 0x1d3 ;  /* 0x000001d3ff0f7424 */ /* 0x000fe200078e00ff */
[----:B------:R-:W-:Y:S04]  /*3190*/  STS.128 [UR4+0x710], R16 ;  /* 0x00071010ff007988 */ /* 0x000fe80008000c04 */
[----:B------:R2:W-:Y:S01]  /*31a0*/  STS.128 [UR4+0x1740], R12 ;  /* 0x0017400cff007988 */ /* 0x0005e20008000c04 */
[----:B0-----:R-:W-:Y:S02]  /*31b0*/  HFMA2 R4, -RZ, RZ, 0, 2.78949737548828125e-05 ;  /* 0x000001d4ff047431 */ /* 0x001fe400000001ff */
[----:B------:R-:W-:Y:S01]  /*31c0*/  IMAD.MOV.U32 R5, RZ, RZ, 0x1d5 ;  /* 0x000001d5ff057424 */ /* 0x000fe200078e00ff */
[----:B------:R-:W-:Y:S01]  /*31d0*/  MOV R6, 0x1d6 ;  /* 0x000001d600067802 */ /* 0x000fe20000000f00 */
[----:B------:R-:W-:Y:S01]  /*31e0*/  IMAD.MOV.U32 R7, RZ, RZ, 0x1d7 ;  /* 0x000001d7ff077424 */ /* 0x000fe200078e00ff */
[----:B------:R-:W-:Y:S01]  /*31f0*/  STS.128 [UR4+0x720], R20 ;  /* 0x00072014ff007988 */ /* 0x000fe20008000c04 */
[----:B-1----:R-:W-:-:S02]  /*3200*/  HFMA2 R8, -RZ, RZ, 0, 2.8133392333984375e-05 ;  /* 0x000001d8ff087431 */ /* 0x002fc400000001ff */
        /* <DEDUP_REMOVED lines=11> */
[----:B0-----:R-:W-:Y:S02]  /*32c0*/  HFMA2 R4, -RZ, RZ, 0, 2.83718109130859375e-05 ;  /* 0x000001dcff047431 */ /* 0x001fe400000001ff */
[----:B------:R-:W-:Y:S01]  /*32d0*/  IMAD.MOV.U32 R5, RZ, RZ, 0x1dd ;  /* 0x000001ddff057424 */ /* 0x000fe200078e00ff */
[----:B------:R-:W-:Y:S01]  /*32e0*/  MOV R6, 0x1de ;  /* 0x000001de00067802 */ /* 0x000fe20000000f00 */
[----:B------:R-:W-:Y:S01]  /*32f0*/  IMAD.MOV.U32 R7, RZ, RZ, 0x1df ;  /* 0x000001dfff077424 */ /* 0x000fe200078e00ff */
[----:B------:R-:W-:Y:S01]  /*3300*/  STS.128 [UR4+0x740], R20 ;  /* 0x00074014ff007988 */ /* 0x000fe20008000c04 */
[----:B-1----:R-:W-:-:S02]  /*3310*/  HFMA2 R8, -RZ, RZ, 0, 2.86102294921875e-05 ;  /* 0x000001e0ff087431 */ /* 0x002fc400000001ff */
[----:B------:R-:W-:Y:S01]  /*3320*/  IMAD.MOV.U32 R9, RZ, RZ, 0x1e1 ;  /* 0x000001e1ff097424 */ /* 0x000fe200078e00ff */
[----:B------:R-:W-:Y:S01]  /*3330*/  MOV R10, 0x1e2 ;  /* 0x000001e2000a7802 */ /* 0x000fe20000000f00 */
[----:B------:R-:W-:Y:S01]  /*3340*/  IMAD.MOV.U32 R11, RZ, RZ, 0x1e3 ;  /* 0x000001e3ff0b7424 */ /* 0x000fe200078e00ff */
[----:B------:R0:W-:Y:S01]  /*3350*/  STS.128 [UR4+0x1770], R4 ;  /* 0x00177004ff007988 */ /* 0x0001e20008000c04 */
[----:B--2---:R-:W-:-:S03]  /*3360*/  HFMA2 R12, -RZ, RZ, 0, 2.88486480712890625e-05 ;  /* 0x000001e4ff0c7431 */ /* 0x004fc600000001ff */
[----:B------:R1:W-:Y:S01]  /*3370*/  STS.128 [UR4+0x1780], R8 ;  /* 0x00178008ff007988 */ /* 0x0003e20008000c04 */
[----:B------:R-:W-:Y:S01]  /*3380*/  IMAD.MOV.U32 R13, RZ, RZ, 0x1e5 ;  /* 0x000001e5ff0d7424 */ /* 0x000fe200078e00ff */
[----:B------:R-:W-:Y:S01]  /*3390*/  MOV R14, 0x1e6 ;  /* 0x000001e6000e7802 */ /* 0x000fe20000000f00 */
[----:B------:R-:W-:Y:S01]  /*33a0*/  IMAD.MOV.U32 R15, RZ, RZ, 0x1e7 ;  /* 0x000001e7ff0f7424 */ /* 0x000fe200078e00ff */
[----:B------:R-:W-:Y:S04]  /*33b0*/  STS.128 [UR4+0x760], R16 ;  /* 0x00076010ff007988 */ /* 0x000fe80008000c04 */
[----:B------:R2:W-:Y:S01]  /*33c0*/  STS.128 [UR4+0x1790], R12 ;  /* 0x0017900cff007988 */ /* 0x0005e20008000c04 */
[----:B0-----:R-:W-:Y:S02]  /*33d0*/  HFMA2 R4, -RZ, RZ, 0, 2.9087066650390625e-05 ;  /* 0x000001e8ff047431 */ /* 0x001fe400000001ff */
[----:B------:R-:W-:Y:S01]  /*33e0*/  IMAD.MOV.U32 R5, RZ, RZ, 0x1e9 ;  /* 0x000001e9ff057424 */ /* 0x000fe200078e00ff */
[----:B------:R-:W-:Y:S01]  /*33f0*/  MOV R6, 0x1ea ;  /* 0x000001ea00067802 */ /* 0x000fe20000000f00 */
[----:B------:R-:W-:Y:S01]  /*3400*/  IMAD.MOV.U32 R7, RZ, RZ, 0x1eb ;  /* 0x000001ebff077424 */ /* 0x000fe200078e00ff */
[----:B------:R-:W-:Y:S01]  /*3410*/  STS.128 [UR4+0x770], R20 ;  /* 0x00077014ff007988 */ /* 0x000fe20008000c04 */
[----:B-1----:R-:W-:-:S02]  /*3420*/  HFMA2 R8, -RZ, RZ, 0, 2.93254852294921875e-05 ;  /* 0x000001ecff087431 */ /* 0x002fc400000001ff */
        /* <DEDUP_REMOVED lines=11> */
[----:B0-----:R-:W-:Y:S02]  /*34e0*/  HFMA2 R4, -RZ, RZ, 0, 2.956390380859375e-05 ;  /* 0x000001f0ff047431 */ /* 0x001fe400000001ff */
[----:B------:R-:W-:Y:S01]  /*34f0*/  IMAD.MOV.U32 R5, RZ, RZ, 0x1f1 ;  /* 0x000001f1ff057424 */ /* 0x000fe200078e00ff */
[----:B------:R-:W-:Y:S01]  /*3500*/  MOV R6, 0x1f2 ;  /* 0x000001f200067802 */ /* 0x000fe20000000f00 */
[----:B------:R-:W-:Y:S01]  /*3510*/  IMAD.MOV.U32 R7, RZ, RZ, 0x1f3 ;  /* 0x000001f3ff077424 */ /* 0x000fe200078e00ff */
[----:B------:R-:W-:Y:S01]  /*3520*/  STS.128 [UR4+0x790], R20 ;  /* 0x00079014ff007988 */ /* 0x000fe20008000c04 */
[----:B-1----:R-:W-:-:S02]  /*3530*/  HFMA2 R8, -RZ, RZ, 0, 2.98023223876953125e-05 ;  /* 0x000001f4ff087431 */ /* 0x002fc400000001ff */
[----:B------:R-:W-:Y:S01]  /*3540*/  IMAD.MOV.U32 R9, RZ, RZ, 0x1f5 ;  /* 0x000001f5ff097424 */ /* 0x000fe200078e00ff */
[----:B------:R-:W-:Y:S01]  /*3550*/  MOV R10, 0x1f6 ;  /* 0x000001f6000a7802 */ /* 0x000fe20000000f00 */
[----:B------:R-:W-:Y:S01]  /*3560*/  IMAD.MOV.U32 R11, RZ, RZ, 0x1f7 ;  /* 0x000001f7ff0b7424 */ /* 0x000fe200078e00ff */
[----:B------:R0:W-:Y:S01]  /*3570*/  STS.128 [UR4+0x17c0], R4 ;  /* 0x0017c004ff007988 */ /* 0x0001e20008000c04 */
[----:B--2---:R-:W-:-:S03]  /*3580*/  HFMA2 R12, -RZ, RZ, 0, 3.0040740966796875e-05 ;  /* 0x000001f8ff0c7431 */ /* 0x004fc600000001ff */
[----:B------:R1:W-:Y:S01]  /*3590*/  STS.128 [UR4+0x17d0], R8 ;  /* 0x0017d008ff007988 */ /* 0x0003e20008000c04 */
[----:B------:R-:W-:Y:S01]  /*35a0*/  IMAD.MOV.U32 R13, RZ, RZ, 0x1f9 ;  /* 0x000001f9ff0d7424 */ /* 0x000fe200078e00ff */
[----:B------:R-:W-:Y:S01]  /*35b0*/  MOV R14, 0x1fa ;  /* 0x000001fa000e7802 */ /* 0x000fe20000000f00 */
[----:B------:R-:W-:Y:S01]  /*35c0*/  IMAD.MOV.U32 R15, RZ, RZ, 0x1fb ;  /* 0x000001fbff0f7424 */ /* 0x000fe200078e00ff */
[----:B------:R-:W-:Y:S04]  /*35d0*/  STS.128 [UR4+0x7b0], R16 ;  /* 0x0007b010ff007988 */ /* 0x000fe80008000c04 */
[----:B------:R2:W-:Y:S01]  /*35e0*/  STS.128 [UR4+0x17e0], R12 ;  /* 0x0017e00cff007988 */ /* 0x0005e20008000c04 */
[----:B0-----:R-:W-:Y:S02]  /*35f0*/  HFMA2 R4, -RZ, RZ, 0, 3.02791595458984375e-05 ;  /* 0x000001fcff047431 */ /* 0x001fe400000001ff */
[----:B------:R-:W-:Y:S01]  /*3600*/  IMAD.MOV.U32 R5, RZ, RZ, 0x1fd ;  /* 0x000001fdff057424 */ /* 0x000fe200078e00ff */
[----:B------:R-:W-:Y:S01]  /*3610*/  MOV R6, 0x1fe ;  /* 0x000001fe00067802 */ /* 0x000fe20000000f00 */
[----:B------:R-:W-:Y:S01]  /*3620*/  IMAD.MOV.U32 R7, RZ, RZ, 0x1ff ;  /* 0x000001ffff077424 */ /* 0x000fe200078e00ff */
[----:B------:R-:W-:Y:S01]  /*3630*/  STS.128 [UR4+0x7c0], R20 ;  /* 0x0007c014ff007988 */ /* 0x000fe20008000c04 */
[----:B-1----:R-:W-:-:S02]  /*3640*/  HFMA2 R8, -RZ, RZ, 0, 3.0517578125e-05 ;  /* 0x00000200ff087431 */ /* 0x002fc400000001ff */
        /* <DEDUP_REMOVED lines=11> */
[----:B0-----:R-:W-:Y:S02]  /*3700*/  HFMA2 R4, -RZ, RZ, 0, 3.07559967041015625e-05 ;  /* 0x00000204ff047431 */ /* 0x001fe400000001ff */
[----:B------:R-:W-:Y:S01]  /*3710*/  IMAD.MOV.U32 R5, RZ, RZ, 0x205 ;  /* 0x00000205ff057424 */ /* 0x000fe200078e00ff */
[----:B------:R-:W-:Y:S01]  /*3720*/  MOV R6, 0x206 ;  /* 0x0000020600067802 */ /* 0x000fe20000000f00 */
[----:B------:R-:W-:Y:S01]  /*3730*/  IMAD.MOV.U32 R7, RZ, RZ, 0x207 ;  /* 0x00000207ff077424 */ /* 0x000fe200078e00ff */
[----:B------:R-:W-:Y:S01]  /*3740*/  STS.128 [UR4+0x7e0], R20 ;  /* 0x0007e014ff007988 */ /* 0x000fe20008000c04 */
[----:B-1----:R-:W-:-:S02]  /*3750*/  HFMA2 R8, -RZ, RZ, 0, 3.0994415283203125e-05 ;  /* 0x00000208ff087431 */ /* 0x002fc400000001ff */
[----:B------:R-:W-:Y:S01]  /*3760*/  IMAD.MOV.U32 R9, RZ, RZ, 0x209 ;  /* 0x00000209ff097424 */ /* 0x000fe200078e00ff */
[----:B------:R-:W-:Y:S01]  /*3770*/  MOV R10, 0x20a ;  /* 0x0000020a000a7802 */ /* 0x000fe20000000f00 */
[----:B------:R-:W-:Y:S01]  /*3780*/  IMAD.MOV.U32 R11, RZ, RZ, 0x20b ;  /* 0x0000020bff0b7424 */ /* 0x000fe200078e00ff */
[----:B------:R0:W-:Y:S01]  /*3790*/  STS.128 [UR4+0x1810], R4 ;  /* 0x00181004ff007988 */ /* 0x0001e20008000c04 */
[----:B--2---:R-:W-:-:S03]  /*37a0*/  HFMA2 R12, -RZ, RZ, 0, 3.12328338623046875e-05 ;  /* 0x0000020cff0c7431 */ /* 0x004fc600000001ff */
[----:B------:R1:W-:Y:S01]  /*37b0*/  STS.128 [UR4+0x1820], R8 ;  /* 0x00182008ff007988 */ /* 0x0003e20008000c04 */
[----:B------:R-:W-:Y:S01]  /*37c0*/  IMAD.MOV.U32 R13, RZ, RZ, 0x20d ;  /* 0x0000020dff0d7424 */ /* 0x000fe200078e00ff */
[----:B------:R-:W-:Y:S01]  /*37d0*/  MOV R14, 0x20e ;  /* 0x0000020e000e7802 */ /* 0x000fe20000000f00 */
[----:B------:R-:W-:Y:S01]  /*37e0*/  IMAD.MOV.U32 R15, RZ, RZ, 0x20f ;  /* 0x0000020fff0f7424 */ /* 0x000fe200078e00ff */
[----:B------:R-:W-:Y:S04]  /*37f0*/  STS.128 [UR4+0x800], R16 ;  /* 0x00080010ff007988 */ /* 0x000fe80008000c04 */
[----:B------:R2:W-:Y:S01]  /*3800*/  STS.128 [UR4+0x1830], R12 ;  /* 0x0018300cff007988 */ /* 0x0005e20008000c04 */
[----:B0-----:R-:W-:Y:S02]  /*3810*/  HFMA2 R4, -RZ, RZ, 0, 3.147125244140625e-05 ;  /* 0x00000210ff047431 */ /* 0x001fe400000001ff */
[----:B------:R-:W-:Y:S01]  /*3820*/  IMAD.MOV.U32 R5, RZ, RZ, 0x211 ;  /* 0x00000211ff057424 */ /* 0x000fe200078e00ff */
[----:B------:R-:W-:Y:S01]  /*3830*/  MOV R6, 0x212 ;  /* 0x0000021200067802 */ /* 0x000fe20000000f00 */
[----:B------:R-:W-:Y:S01]  /*3840*/  IMAD.MOV.U32 R7, RZ, RZ, 0x213 ;  /* 0x00000213ff077424 */ /* 0x000fe200078e00ff */
[----:B------:R-:W-:Y:S01]  /*3850*/  STS.128 [UR4+0x810], R20 ;  /* 0x00081014ff007988 */ /* 0x000fe20008000c04 */
[----:B-1----:R-:W-:-:S02]  /*3860*/  HFMA2 R8, -RZ, RZ, 0, 3.17096710205078125e-05 ;  /* 0x00000214ff087431 */ /* 0x002fc400000001ff */
        /* <DEDUP_REMOVED lines=11> */
[----:B0-----:R-:W-:Y:S02]  /*3920*/  HFMA2 R4, -RZ, RZ, 0, 3.1948089599609375e-05 ;  /* 0x00000218ff047431 */ /* 0x001fe400000001ff */
[----:B------:R-:W-:Y:S01]  /*3930*/  IMAD.MOV.U32 R5, RZ, RZ, 0x219 ;  /* 0x00000219ff057424 */ /* 0x000fe200078e00ff */
[----:B------:R-:W-:Y:S01]  /*3940*/  MOV R6, 0x21a ;  /* 0x0000021a00067802 */ /* 0x000fe20000000f00 */
[----:B------:R-:W-:Y:S01]  /*3950*/  IMAD.MOV.U32 R7, RZ, RZ, 0x21b ;  /* 0x0000021bff077424 */ /* 0x000fe200078e00ff */
[----:B------:R-:W-:Y:S01]  /*3960*/  STS.128 [UR4+0x830], R20 ;  /* 0x00083014ff007988 */ /* 0x000fe20008000c04 */
[----:B-1----:R-:W-:-:S02]  /*3970*/  HFMA2 R8, -RZ, RZ, 0, 3.21865081787109375e-05 ;  /* 0x0000021cff087431 */ /* 0x002fc400000001ff */
[----:B------:R-:W-:Y:S01]  /*3980*/  IMAD.MOV.U32 R9, RZ, RZ, 0x21d ;  /* 0x0000021dff097424 */ /* 0x000fe200078e00ff */
[----:B------:R-:W-:Y:S01]  /*3990*/  MOV R10, 0x21e ;  /* 0x0000021e000a7802 */ /* 0x000fe20000000f00 */
[----:B------:R-:W-:Y:S01]  /*39a0*/  IMAD.MOV.U32 R11, RZ, RZ, 0x21f ;  /* 0x0000021fff0b7424 */ /* 0x000fe200078e00ff */
[----:B------:R0:W-:Y:S01]  /*39b0*/  STS.128 [UR4+0x1860], R4 ;  /* 0x00186004ff007988 */ /* 0x0001e20008000c04 */
[----:B--2---:R-:W-:-:S03]  /*39c0*/  HFMA2 R12, -RZ, RZ, 0, 3.24249267578125e-05 ;  /* 0x00000220ff0c7431 */ /* 0x004fc600000001ff */
[----:B------:R1:W-:Y:S01]  /*39d0*/  STS.128 [UR4+0x1870], R8 ;  /* 0x00187008ff007988 */ /* 0x0003e20008000c04 */
[----:B------:R-:W-:Y:S01]  /*39e0*/  IMAD.MOV.U32 R13, RZ, RZ, 0x221 ;  /* 0x00000221ff0d7424 */ /* 0x000fe200078e00ff */
[----:B------:R-:W-:Y:S01]  /*39f0*/  MOV R14, 0x222 ;  /* 0x00000222000e7802 */ /* 0x000fe20000000f00 */
[----:B------:R-:W-:Y:S01]  /*3a00*/  IMAD.MOV.U32 R15, RZ, RZ, 0x223 ;  /* 0x00000223ff0f7424 */ /* 0x000fe200078e00ff */
[----:B------:R-:W-:Y:S04]  /*3a10*/  STS.128 [UR4+0x850], R16 ;  /* 0x00085010ff007988 */ /* 0x000fe80008000c04 */
[----:B------:R2:W-:Y:S01]  /*3a20*/  STS.128 [UR4+0x1880], R12 ;  /* 0x0018800cff007988 */ /* 0x0005e20008000c04 */
[----:B0-----:R-:W-:Y:S02]  /*3a30*/  HFMA2 R4, -RZ, RZ, 0, 3.26633453369140625e-05 ;  /* 0x00000224ff047431 */ /* 0x001fe400000001ff */
[----:B------:R-:W-:Y:S01]  /*3a40*/  IMAD.MOV.U32 R5, RZ, RZ, 0x225 ;  /* 0x00000225ff057424 */ /* 0x000fe200078e00ff */
[----:B------:R-:W-:Y:S01]  /*3a50*/  MOV R6, 0x226 ;  /* 0x0000022600067802 */ /* 0x000fe20000000f00 */
[----:B------:R-:W-:Y:S01]  /*3a60*/  IMAD.MOV.U32 R7, RZ, RZ, 0x227 ;  /* 0x00000227ff077424 */ /* 0x000fe200078e00ff */
[----:B------:R-:W-:Y:S01]  /*3a70*/  STS.128 [UR4+0x860], R20 ;  /* 0x00086014ff007988 */ /* 0x000fe20008000c04 */
[----:B-1----:R-:W-:-:S02]  /*3a80*/  HFMA2 R8, -RZ, RZ, 0, 3.2901763916015625e-05 ;  /* 0x00000228ff087431 */ /* 0x002fc400000001ff */
        /* <DEDUP_REMOVED lines=11> */
[----:B0-----:R-:W-:Y:S02]  /*3b40*/  HFMA2 R4, -RZ, RZ, 0, 3.31401824951171875e-05 ;  /* 0x0000022cff047431 */ /* 0x001fe400000001ff */
[----:B------:R-:W-:Y:S01]  /*3b50*/  IMAD.MOV.U32 R5, RZ, RZ, 0x22d ;  /* 0x0000022dff057424 */ /* 0x000fe200078e00ff */
[----:B------:R-:W-:Y:S01]  /*3b60*/  MOV R6, 0x22e ;  /* 0x0000022e00067802 */ /* 0x000fe20000000f00 */
[----:B------:R-:W-:Y:S01]  /*3b70*/  IMAD.MOV.U32 R7, RZ, RZ, 0x22f ;  /* 0x0000022fff077424 */ /* 0x000fe200078e00ff */
[----:B------:R-:W-:Y:S01]  /*3b80*/  STS.128 [UR4+0x880], R20 ;  /* 0x00088014ff007988 */ /* 0x000fe20008000c04 */
[----:B-1----:R-:W-:-:S02]  /*3b90*/  HFMA2 R8, -RZ, RZ, 0, 3.337860107421875e-05 ;  /* 0x00000230ff087431 */ /* 0x002fc400000001ff */
[----:B------:R-:W-:Y:S01]  /*3ba0*/  IMAD.MOV.U32 R9, RZ, RZ, 0x231 ;  /* 0x00000231ff097424 */ /* 0x000fe200078e00ff */
[----:B------:R-:W-:Y:S01]  /*3bb0*/  MOV R10, 0x232 ;  /* 0x00000232000a7802 */ /* 0x000fe20000000f00 */
[----:B------:R-:W-:Y:S01]  /*3bc0*/  IMAD.MOV.U32 R11, RZ, RZ, 0x233 ;  /* 0x00000233ff0b7424 */ /* 0x000fe200078e00ff */
[----:B------:R0:W-:Y:S01]  /*3bd0*/  STS.128 [UR4+0x18b0], R4 ;  /* 0x0018b004ff007988 */ /* 0x0001e20008000c04 */
[----:B--2---:R-:W-:-:S03]  /*3be0*/  HFMA2 R12, -RZ, RZ, 0, 3.36170196533203125e-05 ;  /* 0x00000234ff0c7431 */ /* 0x004fc600000001ff */
[----:B------:R1:W-:Y:S01]  /*3bf0*/  STS.128 [UR4+0x18c0], R8 ;  /* 0x0018c008ff007988 */ /* 0x0003e20008000c04 */
[----:B------:R-:W-:Y:S01]  /*3c00*/  IMAD.MOV.U32 R13, RZ, RZ, 0x235 ;  /* 0x00000235ff0d7424 */ /* 0x000fe200078e00ff */
[----:B------:R-:W-:Y:S01]  /*3c10*/  MOV R14, 0x236 ;  /* 0x00000236000e7802 */ /* 0x000fe20000000f00 */
[----:B------:R-:W-:Y:S01]  /*3c20*/  IMAD.MOV.U32 R15, RZ, RZ, 0x237 ;  /* 0x00000237ff0f7424 */ /* 0x000fe200078e00ff */
[----:B------:R-:W-:Y:S04]  /*3c30*/  STS.128 [UR4+0x8a0], R16 ;  /* 0x0008a010ff007988 */ /* 0x000fe80008000c04 */
[----:B------:R2:W-:Y:S01]  /*3c40*/  STS.128 [UR4+0x18d0], R12 ;  /* 0x0018d00cff007988 */ /* 0x0005e20008000c04 */
[----:B0-----:R-:W-:Y:S02]  /*3c50*/  HFMA2 R4, -RZ, RZ, 0, 3.3855438232421875e-05 ;  /* 0x00000238ff047431 */ /* 0x001fe400000001ff */
[----:B------:R-:W-:Y:S01]  /*3c60*/  IMAD.MOV.U32 R5, RZ, RZ, 0x239 ;  /* 0x00000239ff057424 */ /* 0x000fe200078e00ff */
[----:B------:R-:W-:Y:S01]  /*3c70*/  MOV R6, 0x23a ;  /* 0x0000023a00067802 */ /* 0x000fe20000000f00 */
[----:B------:R-:W-:Y:S01]  /*3c80*/  IMAD.MOV.U32 R7, RZ, RZ, 0x23b ;  /* 0x0000023bff077424 */ /* 0x000fe200078e00ff */
[----:B------:R-:W-:Y:S01]  /*3c90*/  STS.128 [UR4+0x8b0], R20 ;  /* 0x0008b014ff007988 */ /* 0x000fe20008000c04 */
[----:B-1----:R-:W-:-:S02]  /*3ca0*/  HFMA2 R8, -RZ, RZ, 0, 3.40938568115234375e-05 ;  /* 0x0000023cff087431 */ /* 0x002fc400000001ff */
        /* <DEDUP_REMOVED lines=11> */
[----:B0-----:R-:W-:Y:S02]  /*3d60*/  HFMA2 R4, -RZ, RZ, 0, 3.4332275390625e-05 ;  /* 0x00000240ff047431 */ /* 0x001fe400000001ff */
[----:B------:R-:W-:Y:S01]  /*3d70*/  IMAD.MOV.U32 R5, RZ, RZ, 0x241 ;  /* 0x00000241ff057424 */ /* 0x000fe200078e00ff */
[----:B------:R-:W-:Y:S01]  /*3d80*/  MOV R6, 0x242 ;  /* 0x0000024200067802 */ /* 0x000fe20000000f00 */
[----:B------:R-:W-:Y:S01]  /*3d90*/  IMAD.MOV.U32 R7, RZ, RZ, 0x243 ;  /* 0x00000243ff077424 */ /* 0x000fe200078e00ff */
[----:B------:R-:W-:Y:S01]  /*3da0*/  STS.128 [UR4+0x8d0], R20 ;  /* 0x0008d014ff007988 */ /* 0x000fe20008000c04 */
[----:B-1----:R-:W-:-:S02]  /*3db0*/  HFMA2 R8, -RZ, RZ, 0, 3.45706939697265625e-05 ;  /* 0x00000244ff087431 */ /* 0x002fc400000001ff */
[----:B------:R-:W-:Y:S01]  /*3dc0*/  IMAD.MOV.U32 R9, RZ, RZ, 0x245 ;  /* 0x00000245ff097424 */ /* 0x000fe200078e00ff */
[----:B------:R-:W-:Y:S01]  /*3dd0*/  MOV R10, 0x246 ;  /* 0x00000246000a7802 */ /* 0x000fe20000000f00 */
[----:B------:R-:W-:Y:S01]  /*3de0*/  IMAD.MOV.U32 R11, RZ, RZ, 0x247 ;  /* 0x00000247ff0b7424 */ /* 0x000fe200078e00ff */
[----:B------:R0:W-:Y:S01]  /*3df0*/  STS.128 [UR4+0x1900], R4 ;  /* 0x00190004ff007988 */ /* 0x0001e20008000c04 */
[----:B--2---:R-:W-:-:S03]  /*3e00*/  HFMA2 R12, -RZ, RZ, 0, 3.4809112548828125e-05 ;  /* 0x00000248ff0c7431 */ /* 0x004fc600000001ff */
[----:B------:R1:W-:Y:S01]  /*3e10*/  STS.128 [UR4+0x1910], R8 ;  /* 0x00191008ff007988 */ /* 0x0003e20008000c04 */
[----:B------:R-:W-:Y:S01]  /*3e20*/  IMAD.MOV.U32 R13, RZ, RZ, 0x249 ;  /* 0x00000249ff0d7424 */ /* 0x000fe200078e00ff */
[----:B------:R-:W-:Y:S01]  /*3e30*/  MOV R14, 0x24a ;  /* 0x0000024a000e7802 */ /* 0x000fe20000000f00 */
[----:B------:R-:W-:Y:S01]  /*3e40*/  IMAD.MOV.U32 R15, RZ, RZ, 0x24b ;  /* 0x0000024bff0f7424 */ /* 0x000fe200078e00ff */
[----:B------:R-:W-:Y:S04]  /*3e50*/  STS.128 [UR4+0x8f0], R16 ;  /* 0x0008f010ff007988 */ /* 0x000fe80008000c04 */
[----:B------:R2:W-:Y:S01]  /*3e60*/  STS.128 [UR4+0x1920], R12 ;  /* 0x0019200cff007988 */ /* 0x0005e20008000c04 */
[----:B0-----:R-:W-:Y:S02]  /*3e70*/  HFMA2 R4, -RZ, RZ, 0, 3.50475311279296875e-05 ;  /* 0x0000024cff047431 */ /* 0x001fe400000001ff */
[----:B------:R-:W-:Y:S01]  /*3e80*/  IMAD.MOV.U32 R5, RZ, RZ, 0x24d ;  /* 0x0000024dff057424 */ /* 0x000fe200078e00ff */
[----:B------:R-:W-:Y:S01]  /*3e90*/  MOV R6, 0x24e ;  /* 0x0000024e00067802 */ /* 0x000fe20000000f00 */
[----:B------:R-:W-:Y:S01]  /*3ea0*/  IMAD.MOV.U32 R7, RZ, RZ, 0x24f ;  /* 0x0000024fff077424 */ /* 0x000fe200078e00ff */
[----:B------:R-:W-:Y:S01]  /*3eb0*/  STS.128 [UR4+0x900], R20 ;  /* 0x00090014ff007988 */ /* 0x000fe20008000c04 */
[----:B-1----:R-:W-:-:S02]  /*3ec0*/  HFMA2 R8, -RZ, RZ, 0, 3.528594970703125e-05 ;  /* 0x00000250ff087431 */ /* 0x002fc400000001ff */
        /* <DEDUP_REMOVED lines=11> */
[----:B0-----:R-:W-:Y:S02]  /*3f80*/  HFMA2 R4, -RZ, RZ, 0, 3.55243682861328125e-05 ;  /* 0x00000254ff047431 */ /* 0x001fe400000001ff */
[----:B------:R-:W-:Y:S01]  /*3f90*/  IMAD.MOV.U32 R5, RZ, RZ, 0x255 ;  /* 0x00000255ff057424 */ /* 0x000fe200078e00ff */
[----:B------:R-:W-:Y:S01]  /*3fa0*/  MOV R6, 0x256 ;  /* 0x0000025600067802 */ /* 0x000fe20000000f00 */
[----:B------:R-:W-:Y:S01]  /*3fb0*/  IMAD.MOV.U32 R7, RZ, RZ, 0x257 ;  /* 0x00000257ff077424 */ /* 0x000fe200078e00ff */
[----:B------:R-:W-:Y:S01]  /*3fc0*/  STS.128 [UR4+0x920], R20 ;  /* 0x00092014ff007988 */ /* 0x000fe20008000c04 */
[----:B-1----:R-:W-:-:S02]  /*3fd0*/  HFMA2 R8, -RZ, RZ, 0, 3.5762786865234375e-05 ;  /* 0x00000258ff087431 */ /* 0x002fc400000001ff */
[----:B------:R-:W-:Y:S01]  /*3fe0*/  IMAD.MOV.U32 R9, RZ, RZ, 0x259 ;  /* 0x00000259ff097424 */ /* 0x000fe200078e00ff */
[----:B------:R-:W-:Y:S01]  /*3ff0*/  MOV R10, 0x25a ;  /* 0x0000025a000a7802 */ /* 0x000fe20000000f00 */
[----:B------:R-:W-:Y:S01]  /*4000*/  IMAD.MOV.U32 R11, RZ, RZ, 0x25b ;  /* 0x0000025bff0b7424 */ /* 0x000fe200078e00ff */
[----:B------:R0:W-:Y:S01]  /*4010*/  STS.128 [UR4+0x1950], R4 ;  /* 0x00195004ff007988 */ /* 0x0001e20008000c04 */
[----:B--2---:R-:W-:-:S03]  /*4020*/  HFMA2 R12, -RZ, RZ, 0, 3.60012054443359375e-05 ;  /* 0x0000025cff0c7431 */ /* 0x004fc600000001ff */
[----:B------:R1:W-:Y:S01]  /*4030*/  STS.128 [UR4+0x1960], R8 ;  /* 0x00196008ff007988 */ /* 0x0003e20008000c04 */
[----:B------:R-:W-:Y:S01]  /*4040*/  IMAD.MOV.U32 R13, RZ, RZ, 0x25d ;  /* 0x0000025dff0d7424 */ /* 0x000fe200078e00ff */
[----:B------:R-:W-:Y:S01]  /*4050*/  MOV R14, 0x25e ;  /* 0x0000025e000e7802 */ /* 0x000fe20000000f00 */
[----:B------:R-:W-:Y:S01]  /*4060*/  IMAD.MOV.U32 R15, RZ, RZ, 0x25f ;  /* 0x0000025fff0f7424 */ /* 0x000fe200078e00ff */
[----:B------:R-:W-:Y:S04]  /*4070*/  STS.128 [UR4+0x940], R16 ;  /* 0x00094010ff007988 */ /* 0x000fe80008000c04 */
[----:B------:R2:W-:Y:S01]  /*4080*/  STS.128 [UR4+0x1970], R12 ;  /* 0x0019700cff007988 */ /* 0x0005e20008000c04 */
[----:B0-----:R-:W-:Y:S02]  /*4090*/  HFMA2 R4, -RZ, RZ, 0, 3.62396240234375e-05 ;  /* 0x00000260ff047431 */ /* 0x001fe400000001ff */
[----:B------:R-:W-:Y:S01]  /*40a0*/  IMAD.MOV.U32 R5, RZ, RZ, 0x261 ;  /* 0x00000261ff057424 */ /* 0x000fe200078e00ff */
[----:B------:R-:W-:Y:S01]  /*40b0*/  MOV R6, 0x262 ;  /* 0x0000026200067802 */ /* 0x000fe20000000f00 */
[----:B------:R-:W-:Y:S01]  /*40c0*/  IMAD.MOV.U32 R7, RZ, RZ, 0x263 ;  /* 0x00000263ff077424 */ /* 0x000fe200078e00ff */
[----:B------:R-:W-:Y:S01]  /*40d0*/  STS.128 [UR4+0x950], R20 ;  /* 0x00095014ff007988 */ /* 0x000fe20008000c04 */
[----:B-1----:R-:W-:-:S02]  /*40e0*/  HFMA2 R8, -RZ, RZ, 0, 3.64780426025390625e-05 ;  /* 0x00000264ff087431 */ /* 0x002fc400000001ff */
        /* <DEDUP_REMOVED lines=11> */
[----:B0-----:R-:W-:Y:S02]  /*41a0*/  HFMA2 R4, -RZ, RZ, 0, 3.6716461181640625e-05 ;  /* 0x00000268ff047431 */ /* 0x001fe400000001ff */
[----:B------:R-:W-:Y:S01]  /*41b0*/  IMAD.MOV.U32 R5, RZ, RZ, 0x269 ;  /* 0x00000269ff057424 */ /* 0x000fe200078e00ff */
[----:B------:R-:W-:Y:S01]  /*41c0*/  MOV R6, 0x26a ;  /* 0x0000026a00067802 */ /* 0x000fe20000000f00 */
[----:B------:R-:W-:Y:S01]  /*41d0*/  IMAD.MOV.U32 R7, RZ, RZ, 0x26b ;  /* 0x0000026bff077424 */ /* 0x000fe200078e00ff */
[----:B------:R-:W-:Y:S01]  /*41e0*/  STS.128 [UR4+0x970], R20 ;  /* 0x00097014ff007988 */ /* 0x000fe20008000c04 */
[----:B-1----:R-:W-:-:S02]  /*41f0*/  HFMA2 R8, -RZ, RZ, 0, 3.69548797607421875e-05 ;  /* 0x0000026cff087431 */ /* 0x002fc400000001ff */
[----:B------:R-:W-:Y:S01]  /*4200*/  IMAD.MOV.U32 R9, RZ, RZ, 0x26d ;  /* 0x0000026dff097424 */ /* 0x000fe200078e00ff */
[----:B------:R-:W-:Y:S01]  /*4210*/  MOV R10, 0x26e ;  /* 0x0000026e000a7802 */ /* 0x000fe20000000f00 */
[----:B------:R-:W-:Y:S01]  /*4220*/  IMAD.MOV.U32 R11, RZ, RZ, 0x26f ;  /* 0x0000026fff0b7424 */ /* 0x000fe200078e00ff */
[----:B------:R0:W-:Y:S01]  /*4230*/  STS.128 [UR4+0x19a0], R4 ;  /* 0x0019a004ff007988 */ /* 0x0001e20008000c04 */
[----:B--2---:R-:W-:-:S03]  /*4240*/  HFMA2 R12, -RZ, RZ, 0, 3.719329833984375e-05 ;  /* 0x00000270ff0c7431 */ /* 0x004fc600000001ff */
[----:B------:R1:W-:Y:S01]  /*4250*/  STS.128 [UR4+0x19b0], R8 ;  /* 0x0019b008ff007988 */ /* 0x0003e20008000c04 */
[----:B------:R-:W-:Y:S01]  /*4260*/  IMAD.MOV.U32 R13, RZ, RZ, 0x271 ;  /* 0x00000271ff0d7424 */ /* 0x000fe200078e00ff */
[----:B------:R-:W-:Y:S01]  /*4270*/  MOV R14, 0x272 ;  /* 0x00000272000e7802 */ /* 0x000fe20000000f00 */
[----:B------:R-:W-:Y:S01]  /*4280*/  IMAD.MOV.U32 R15, RZ, RZ, 0x273 ;  /* 0x00000273ff0f7424 */ /* 0x000fe200078e00ff */
[----:B------:R-:W-:Y:S04]  /*4290*/  STS.128 [UR4+0x990], R16 ;  /* 0x00099010ff007988 */ /* 0x000fe80008000c04 */
[----:B------:R2:W-:Y:S01]  /*42a0*/  STS.128 [UR4+0x19c0], R12 ;  /* 0x0019c00cff007988 */ /* 0x0005e20008000c04 */
[----:B0-----:R-:W-:Y:S02]  /*42b0*/  HFMA2 R4, -RZ, RZ, 0, 3.74317169189453125e-05 ;  /* 0x00000274ff047431 */ /* 0x001fe400000001ff */
[----:B------:R-:W-:Y:S01]  /*42c0*/  IMAD.MOV.U32 R5, RZ, RZ, 0x275 ;  /* 0x00000275ff057424 */ /* 0x000fe200078e00ff */
[----:B------:R-:W-:Y:S01]  /*42d0*/  MOV R6, 0x276 ;  /* 0x0000027600067802 */ /* 0x000fe20000000f00 */
[----:B------:R-:W-:Y:S01]  /*42e0*/  IMAD.MOV.U32 R7, RZ, RZ, 0x277 ;  /* 0x00000277ff077424 */ /* 0x000fe200078e00ff */
[----:B------:R-:W-:Y:S01]  /*42f0*/  STS.128 [UR4+0x9a0], R20 ;  /* 0x0009a014ff007988 */ /* 0x000fe20008000c04 */
[----:B-1----:R-:W-:-:S02]  /*4300*/  HFMA2 R8, -RZ, RZ, 0, 3.7670135498046875e-05 ;  /* 0x00000278ff087431 */ /* 0x002fc400000001ff */
        /* <DEDUP_REMOVED lines=11> */
[----:B0-----:R-:W-:Y:S02]  /*43c0*/  HFMA2 R4, -RZ, RZ, 0, 3.79085540771484375e-05 ;  /* 0x0000027cff047431 */ /* 0x001fe400000001ff */
[----:B------:R-:W-:Y:S01]  /*43d0*/  IMAD.MOV.U32 R5, RZ, RZ, 0x27d ;  /* 0x0000027dff057424 */ /* 0x000fe200078e00ff */
[----:B------:R-:W-:Y:S01]  /*43e0*/  MOV R6, 0x27e ;  /* 0x0000027e00067802 */ /* 0x000fe20000000f00 */
[----:B------:R-:W-:Y:S01]  /*43f0*/  IMAD.MOV.U32 R7, RZ, RZ, 0x27f ;  /* 0x0000027fff077424 */ /* 0x000fe200078e00ff */
[----:B------:R-:W-:Y:S01]  /*4400*/  STS.128 [UR4+0x9c0], R20 ;  /* 0x0009c014ff007988 */ /* 0x000fe20008000c04 */
[----:B-1----:R-:W-:-:S02]  /*4410*/  HFMA2 R8, -RZ, RZ, 0, 3.814697265625e-05 ;  /* 0x00000280ff087431 */ /* 0x002fc400000001ff */
[----:B------:R-:W-:Y:S01]  /*4420*/  IMAD.MOV.U32 R9, RZ, RZ, 0x281 ;  /* 0x00000281ff097424 */ /* 0x000fe200078e00ff */
[----:B------:R-:W-:Y:S01]  /*4430*/  MOV R10, 0x282 ;  /* 0x00000282000a7802 */ /* 0x000fe20000000f00 */
[----:B------:R-:W-:Y:S01]  /*4440*/  IMAD.MOV.U32 R11, RZ, RZ, 0x283 ;  /* 0x00000283ff0b7424 */ /* 0x000fe200078e00ff */
[----:B------:R0:W-:Y:S01]  /*4450*/  STS.128 [UR4+0x19f0], R4 ;  /* 0x0019f004ff007988 */ /* 0x0001e20008000c04 */
[----:B--2---:R-:W-:-:S03]  /*4460*/  HFMA2 R12, -RZ, RZ, 0, 3.83853912353515625e-05 ;  /* 0x00000284ff0c7431 */ /* 0x004fc600000001ff */
[----:B------:R1:W-:Y:S01]  /*4470*/  STS.128 [UR4+0x1a00], R8 ;  /* 0x001a0008ff007988 */ /* 0x0003e20008000c04 */
[----:B------:R-:W-:Y:S01]  /*4480*/  IMAD.MOV.U32 R13, RZ, RZ, 0x285 ;  /* 0x00000285ff0d7424 */ /* 0x000fe200078e00ff */
[----:B------:R-:W-:Y:S01]  /*4490*/  MOV R14, 0x286 ;  /* 0x00000286000e7802 */ /* 0x000fe20000000f00 */
[----:B------:R-:W-:Y:S01]  /*44a0*/  IMAD.MOV.U32 R15, RZ, RZ, 0x287 ;  /* 0x00000287ff0f7424 */ /* 0x000fe200078e00ff */
[----:B------:R-:W-:Y:S04]  /*44b0*/  STS.128 [UR4+0x9e0], R16 ;  /* 0x0009e010ff007988 */ /* 0x000fe80008000c04 */
[----:B------:R2:W-:Y:S01]  /*44c0*/  STS.128 [UR4+0x1a10], R12 ;  /* 0x001a100cff007988 */ /* 0x0005e20008000c04 */
[----:B0-----:R-:W-:Y:S02]  /*44d0*/  HFMA2 R4, -RZ, RZ, 0, 3.8623809814453125e-05 ;  /* 0x00000288ff047431 */ /* 0x001fe400000001ff */
[----:B------:R-:W-:Y:S01]  /*44e0*/  IMAD.MOV.U32 R5, RZ, RZ, 0x289 ;  /* 0x00000289ff057424 */ /* 0x000fe200078e00ff */
[----:B------:R-:W-:Y:S01]  /*44f0*/  MOV R6, 0x28a ;  /* 0x0000028a00067802 */ /* 0x000fe20000000f00 */
[----:B------:R-:W-:Y:S01]  /*4500*/  IMAD.MOV.U32 R7, RZ, RZ, 0x28b ;  /* 0x0000028bff077424 */ /* 0x000fe200078e00ff */
[----:B------:R-:W-:Y:S01]  /*4510*/  STS.128 [UR4+0x9f0], R20 ;  /* 0x0009f014ff007988 */ /* 0x000fe20008000c04 */
[----:B-1----:R-:W-:-:S02]  /*4520*/  HFMA2 R8, -RZ, RZ, 0, 3.88622283935546875e-05 ;  /* 0x0000028cff087431 */ /* 0x002fc400000001ff */
        /* <DEDUP_REMOVED lines=11> */
[----:B0-----:R-:W-:Y:S02]  /*45e0*/  HFMA2 R4, -RZ, RZ, 0, 3.910064697265625e-05 ;  /* 0x00000290ff047431 */ /* 0x001fe400000001ff */
[----:B------:R-:W-:Y:S01]  /*45f0*/  IMAD.MOV.U32 R5, RZ, RZ, 0x291 ;  /* 0x00000291ff057424 */ /* 0x000fe200078e00ff */
[----:B------:R-:W-:Y:S01]  /*4600*/  MOV R6, 0x292 ;  /* 0x0000029200067802 */ /* 0x000fe20000000f00 */
[----:B------:R-:W-:Y:S01]  /*4610*/  IMAD.MOV.U32 R7, RZ, RZ, 0x293 ;  /* 0x00000293ff077424 */ /* 0x000fe200078e00ff */
[----:B------:R-:W-:Y:S01]  /*4620*/  STS.128 [UR4+0xa10], R20 ;  /* 0x000a1014ff007988 */ /* 0x000fe20008000c04 */
[----:B-1----:R-:W-:-:S02]  /*4630*/  HFMA2 R8, -RZ, RZ, 0, 3.93390655517578125e-05 ;  /* 0x00000294ff087431 */ /* 0x002fc400000001ff */
[----:B------:R-:W-:Y:S01]  /*4640*/  IMAD.MOV.U32 R9, RZ, RZ, 0x295 ;  /* 0x00000295ff097424 */ /* 0x000fe200078e00ff */
[----:B------:R-:W-:Y:S01]  /*4650*/  MOV R10, 0x296 ;  /* 0x00000296000a7802 */ /* 0x000fe20000000f00 */
[----:B------:R-:W-:Y:S01]  /*4660*/  IMAD.MOV.U32 R11, RZ, RZ, 0x297 ;  /* 0x00000297ff0b7424 */ /* 0x000fe200078e00ff */
[----:B------:R0:W-:Y:S01]  /*4670*/  STS.128 [UR4+0x1a40], R4 ;  /* 0x001a4004ff007988 */ /* 0x0001e20008000c04 */
[----:B--2---:R-:W-:-:S03]  /*4680*/  HFMA2 R12, -RZ, RZ, 0, 3.9577484130859375e-05 ;  /* 0x00000298ff0c7431 */ /* 0x004fc600000001ff */
[----:B------:R1:W-:Y:S01]  /*4690*/  STS.128 [UR4+0x1a50], R8 ;  /* 0x001a5008ff007988 */ /* 0x0003e20008000c04 */
[----:B------:R-:W-:Y:S01]  /*46a0*/  IMAD.MOV.U32 R13, RZ, RZ, 0x299 ;  /* 0x00000299ff0d7424 */ /* 0x000fe200078e00ff */
[----:B------:R-:W-:Y:S01]  /*46b0*/  MOV R14, 0x29a ;  /* 0x0000029a000e7802 */ /* 0x000fe20000000f00 */
[----:B------:R-:W-:Y:S01]  /*46c0*/  IMAD.MOV.U32 R15, RZ, RZ, 0x29b ;  /* 0x0000029bff0f7424 */ /* 0x000fe200078e00ff */
[----:B------:R-:W-:Y:S04]  /*46d0*/  STS.128 [UR4+0xa30], R16 ;  /* 0x000a3010ff007988 */ /* 0x000fe80008000c04 */
[----:B------:R2:W-:Y:S01]  /*46e0*/  STS.128 [UR4+0x1a60], R12 ;  /* 0x001a600cff007988 */ /* 0x0005e20008000c04 */
[----:B0-----:R-:W-:Y:S02]  /*46f0*/  HFMA2 R4, -RZ, RZ, 0, 3.98159027099609375e-05 ;  /* 0x0000029cff047431 */ /* 0x001fe400000001ff */
[----:B------:R-:W-:Y:S01]  /*4700*/  IMAD.MOV.U32 R5, RZ, RZ, 0x29d ;  /* 0x0000029dff057424 */ /* 0x000fe200078e00ff */
[----:B------:R-:W-:Y:S01]  /*4710*/  MOV R6, 0x29e ;  /* 0x0000029e00067802 */ /* 0x000fe20000000f00 */
[----:B------:R-:W-:Y:S01]  /*4720*/  IMAD.MOV.U32 R7, RZ, RZ, 0x29f ;  /* 0x0000029fff077424 */ /* 0x000fe200078e00ff */
[----:B------:R-:W-:Y:S01]  /*4730*/  STS.128 [UR4+0xa40], R20 ;  /* 0x000a4014ff007988 */ /* 0x000fe20008000c04 */
[----:B-1----:R-:W-:-:S02]  /*4740*/  HFMA2 R8, -RZ, RZ, 0, 4.00543212890625e-05 ;  /* 0x000002a0ff087431 */ /* 0x002fc400000001ff */
        /* <DEDUP_REMOVED lines=11> */
[----:B0-----:R-:W-:Y:S02]  /*4800*/  HFMA2 R4, -RZ, RZ, 0, 4.02927398681640625e-05 ;  /* 0x000002a4ff047431 */ /* 0x001fe400000001ff */
[----:B------:R-:W-:Y:S01]  /*4810*/  IMAD.MOV.U32 R5, RZ, RZ, 0x2a5 ;  /* 0x000002a5ff057424 */ /* 0x000fe200078e00ff */
[----:B------:R-:W-:Y:S01]  /*4820*/  MOV R6, 0x2a6 ;  /* 0x000002a600067802 */ /* 0x000fe20000000f00 */
[----:B------:R-:W-:Y:S01]  /*4830*/  IMAD.MOV.U32 R7, RZ, RZ, 0x2a7 ;  /* 0x000002a7ff077424 */ /* 0x000fe200078e00ff */
[----:B------:R-:W-:Y:S01]  /*4840*/  STS.128 [UR4+0xa60], R20 ;  /* 0x000a6014ff007988 */ /* 0x000fe20008000c04 */
[----:B-1----:R-:W-:-:S02]  /*4850*/  HFMA2 R8, -RZ, RZ, 0, 4.0531158447265625e-05 ;  /* 0x000002a8ff087431 */ /* 0x002fc400000001ff */
[----:B------:R-:W-:Y:S01]  /*4860*/  IMAD.MOV.U32 R9, RZ, RZ, 0x2a9 ;  /* 0x000002a9ff097424 */ /* 0x000fe200078e00ff */
[----:B------:R-:W-:Y:S01]  /*4870*/  MOV R10, 0x2aa ;  /* 0x000002aa000a7802 */ /* 0x000fe20000000f00 */
[----:B------:R-:W-:Y:S01]  /*4880*/  IMAD.MOV.U32 R11, RZ, RZ, 0x2ab ;  /* 0x000002abff0b7424 */ /* 0x000fe200078e00ff */
[----:B------:R0:W-:Y:S01]  /*4890*/  STS.128 [UR4+0x1a90], R4 ;  /* 0x001a9004ff007988 */ /* 0x0001e20008000c04 */
[----:B--2---:R-:W-:-:S03]  /*48a0*/  HFMA2 R12, -RZ, RZ, 0, 4.07695770263671875e-05 ;  /* 0x000002acff0c7431 */ /* 0x004fc600000001ff */
[----:B------:R1:W-:Y:S01]  /*48b0*/  STS.128 [UR4+0x1aa0], R8 ;  /* 0x001aa008ff007988 */ /* 0x0003e20008000c04 */
[----:B------:R-:W-:Y:S01]  /*48c0*/  IMAD.MOV.U32 R13, RZ, RZ, 0x2ad ;  /* 0x000002adff0d7424 */ /* 0x000fe200078e00ff */
[----:B------:R-:W-:Y:S01]  /*48d0*/  MOV R14, 0x2ae ;  /* 0x000002ae000e7802 */ /* 0x000fe20000000f00 */
[----:B------:R-:W-:Y:S01]  /*48e0*/  IMAD.MOV.U32 R15, RZ, RZ, 0x2af ;  /* 0x000002afff0f7424 */ /* 0x000fe200078e00ff */
[----:B------:R-:W-:Y:S04]  /*48f0*/  STS.128 [UR4+0xa80], R16 ;  /* 0x000a8010ff007988 */ /* 0x000fe80008000c04 */
[----:B------:R2:W-:Y:S01]  /*4900*/  STS.128 [UR4+0x1ab0], R12 ;  /* 0x001ab00cff007988 */ /* 0x0005e20008000c04 */
[----:B0-----:R-:W-:Y:S02]  /*4910*/  HFMA2 R4, -RZ, RZ, 0, 4.100799560546875e-05 ;  /* 0x000002b0ff047431 */ /* 0x001fe400000001ff */
[----:B------:R-:W-:Y:S01]  /*4920*/  IMAD.MOV.U32 R5, RZ, RZ, 0x2b1 ;  /* 0x000002b1ff057424 */ /* 0x000fe200078e00ff */
[----:B------:R-:W-:Y:S01]  /*4930*/  MOV R6, 0x2b2 ;  /* 0x000002b200067802 */ /* 0x000fe20000000f00 */
[----:B------:R-:W-:Y:S01]  /*4940*/  IMAD.MOV.U32 R7, RZ, RZ, 0x2b3 ;  /* 0x000002b3ff077424 */ /* 0x000fe200078e00ff */
[----:B------:R-:W-:Y:S01]  /*4950*/  STS.128 [UR4+0xa90], R20 ;  /* 0x000a9014ff007988 */ /* 0x000fe20008000c04 */
[----:B-1----:R-:W-:-:S02]  /*4960*/  HFMA2 R8, -RZ, RZ, 0, 4.12464141845703125e-05 ;  /* 0x000002b4ff087431 */ /* 0x002fc400000001ff */
        /* <DEDUP_REMOVED lines=11> */
[----:B0-----:R-:W-:Y:S02]  /*4a20*/  HFMA2 R4, -RZ, RZ, 0, 4.1484832763671875e-05 ;  /* 0x000002b8ff047431 */ /* 0x001fe400000001ff */
[----:B------:R-:W-:Y:S01]  /*4a30*/  IMAD.MOV.U32 R5, RZ, RZ, 0x2b9 ;  /* 0x000002b9ff057424 */ /* 0x000fe200078e00ff */
[----:B------:R-:W-:Y:S01]  /*4a40*/  MOV R6, 0x2ba ;  /* 0x000002ba00067802 */ /* 0x000fe20000000f00 */
[----:B------:R-:W-:Y:S01]  /*4a50*/  IMAD.MOV.U32 R7, RZ, RZ, 0x2bb ;  /* 0x000002bbff077424 */ /* 0x000fe200078e00ff */
[----:B------:R-:W-:Y:S01]  /*4a60*/  STS.128 [UR4+0xab0], R20 ;  /* 0x000ab014ff007988 */ /* 0x000fe20008000c04 */
[----:B-1----:R-:W-:-:S02]  /*4a70*/  HFMA2 R8, -RZ, RZ, 0, 4.17232513427734375e-05 ;  /* 0x000002bcff087431 */ /* 0x002fc400000001ff */
[----:B------:R-:W-:Y:S01]  /*4a80*/  IMAD.MOV.U32 R9, RZ, RZ, 0x2bd ;  /* 0x000002bdff097424 */ /* 0x000fe200078e00ff */
[----:B------:R-:W-:Y:S01]  /*4a90*/  MOV R10, 0x2be ;  /* 0x000002be000a7802 */ /* 0x000fe20000000f00 */
[----:B------:R-:W-:Y:S01]  /*4aa0*/  IMAD.MOV.U32 R11, RZ, RZ, 0x2bf ;  /* 0x000002bfff0b7424 */ /* 0x000fe200078e00ff */
[----:B------:R0:W-:Y:S01]  /*4ab0*/  STS.128 [UR4+0x1ae0], R4 ;  /* 0x001ae004ff007988 */ /* 0x0001e20008000c04 */
[----:B--2---:R-:W-:-:S03]  /*4ac0*/  HFMA2 R12, -RZ, RZ, 0, 4.1961669921875e-05 ;  /* 0x000002c0ff0c7431 */ /* 0x004fc600000001ff */
[----:B------:R1:W-:Y:S01]  /*4ad0*/  STS.128 [UR4+0x1af0], R8 ;  /* 0x001af008ff007988 */ /* 0x0003e20008000c04 */
[----:B------:R-:W-:Y:S01]  /*4ae0*/  IMAD.MOV.U32 R13, RZ, RZ, 0x2c1 ;  /* 0x000002c1ff0d7424 */ /* 0x000fe200078e00ff */
[----:B------:R-:W-:Y:S01]  /*4af0*/  MOV R14, 0x2c2 ;  /* 0x000002c2000e7802 */ /* 0x000fe20000000f00 */
[----:B------:R-:W-:Y:S01]  /*4b00*/  IMAD.MOV.U32 R15, RZ, RZ, 0x2c3 ;  /* 0x000002c3ff0f7424 */ /* 0x000fe200078e00ff */
[----:B------:R-:W-:Y:S04]  /*4b10*/  STS.128 [UR4+0xad0], R16 ;  /* 0x000ad010ff007988 */ /* 0x000fe80008000c04 */
[----:B------:R2:W-:Y:S01]  /*4b20*/  STS.128 [UR4+0x1b00], R12 ;  /* 0x001b000cff007988 */ /* 0x0005e20008000c04 */
[----:B0-----:R-:W-:Y:S02]  /*4b30*/  HFMA2 R4, -RZ, RZ, 0, 4.22000885009765625e-05 ;  /* 0x000002c4ff047431 */ /* 0x001fe400000001ff */
[----:B------:R-:W-:Y:S01]  /*4b40*/  IMAD.MOV.U32 R5, RZ, RZ, 0x2c5 ;  /* 0x000002c5ff057424 */ /* 0x000fe200078e00ff */
[----:B------:R-:W-:Y:S01]  /*4b50*/  MOV R6, 0x2c6 ;  /* 0x000002c600067802 */ /* 0x000fe20000000f00 */
[----:B------:R-:W-:Y:S01]  /*4b60*/  IMAD.MOV.U32 R7, RZ, RZ, 0x2c7 ;  /* 0x000002c7ff077424 */ /* 0x000fe200078e00ff */
[----:B------:R-:W-:Y:S01]  /*4b70*/  STS.128 [UR4+0xae0], R20 ;  /* 0x000ae014ff007988 */ /* 0x000fe20008000c04 */
[----:B-1----:R-:W-:-:S02]  /*4b80*/  HFMA2 R8, -RZ, RZ, 0, 4.2438507080078125e-05 ;  /* 0x000002c8ff087431 */ /* 0x002fc400000001ff */
        /* <DEDUP_REMOVED lines=11> */
[----:B0-----:R-:W-:Y:S02]  /*4c40*/  HFMA2 R4, -RZ, RZ, 0, 4.26769256591796875e-05 ;  /* 0x000002ccff047431 */ /* 0x001fe400000001ff */
[----:B------:R-:W-:Y:S01]  /*4c50*/  IMAD.MOV.U32 R5, RZ, RZ, 0x2cd ;  /* 0x000002cdff057424 */ /* 0x000fe200078e00ff */
[----:B------:R-:W-:Y:S01]  /*4c60*/  MOV R6, 0x2ce ;  /* 0x000002ce00067802 */ /* 0x000fe20000000f00 */
[----:B------:R-:W-:Y:S01]  /*4c70*/  IMAD.MOV.U32 R7, RZ, RZ, 0x2cf ;  /* 0x000002cfff077424 */ /* 0x000fe200078e00ff */
[----:B------:R-:W-:Y:S01]  /*4c80*/  STS.128 [UR4+0xb00], R20 ;  /* 0x000b0014ff007988 */ /* 0x000fe20008000c04 */
[----:B-1----:R-:W-:-:S02]  /*4c90*/  HFMA2 R8, -RZ, RZ, 0, 4.291534423828125e-05 ;  /* 0x000002d0ff087431 */ /* 0x002fc400000001ff */
[----:B------:R-:W-:Y:S01]  /*4ca0*/  IMAD.MOV.U32 R9, RZ, RZ, 0x2d1 ;  /* 0x000002d1ff097424 */ /* 0x000fe200078e00ff */
[----:B------:R-:W-:Y:S01]  /*4cb0*/  MOV R10, 0x2d2 ;  /* 0x000002d2000a7802 */ /* 0x000fe20000000f00 */
[----:B------:R-:W-:Y:S01]  /*4cc0*/  IMAD.MOV.U32 R11, RZ, RZ, 0x2d3 ;  /* 0x000002d3ff0b7424 */ /* 0x000fe200078e00ff */
[----:B------:R0:W-:Y:S01]  /*4cd0*/  STS.128 [UR4+0x1b30], R4 ;  /* 0x001b3004ff007988 */ /* 0x0001e20008000c04 */
[----:B--2---:R-:W-:-:S03]  /*4ce0*/  HFMA2 R12, -RZ, RZ, 0, 4.31537628173828125e-05 ;  /* 0x000002d4ff0c7431 */ /* 0x004fc600000001ff */
[----:B------:R1:W-:Y:S01]  /*4cf0*/  STS.128 [UR4+0x1b40], R8 ;  /* 0x001b4008ff007988 */ /* 0x0003e20008000c04 */
[----:B------:R-:W-:Y:S01]  /*4d00*/  IMAD.MOV.U32 R13, RZ, RZ, 0x2d5 ;  /* 0x000002d5ff0d7424 */ /* 0x000fe200078e00ff */
[----:B------:R-:W-:Y:S01]  /*4d10*/  MOV R14, 0x2d6 ;  /* 0x000002d6000e7802 */ /* 0x000fe20000000f00 */
[----:B------:R-:W-:Y:S01]  /*4d20*/  IMAD.MOV.U32 R15, RZ, RZ, 0x2d7 ;  /* 0x000002d7ff0f7424 */ /* 0x000fe200078e00ff */
[----:B------:R-:W-:Y:S04]  /*4d30*/  STS.128 [UR4+0xb20], R16 ;  /* 0x000b2010ff007988 */ /* 0x000fe80008000c04 */
[----:B------:R2:W-:Y:S01]  /*4d40*/  STS.128 [UR4+0x1b50], R12 ;  /* 0x001b500cff007988 */ /* 0x0005e20008000c04 */
[----:B0-----:R-:W-:Y:S02]  /*4d50*/  HFMA2 R4, -RZ, RZ, 0, 4.3392181396484375e-05 ;  /* 0x000002d8ff047431 */ /* 0x001fe400000001ff */
[----:B------:R-:W-:Y:S01]  /*4d60*/  IMAD.MOV.U32 R5, RZ, RZ, 0x2d9 ;  /* 0x000002d9ff057424 */ /* 0x000fe200078e00ff */
[----:B------:R-:W-:Y:S01]  /*4d70*/  MOV R6, 0x2da ;  /* 0x000002da00067802 */ /* 0x000fe20000000f00 */
[----:B------:R-:W-:Y:S01]  /*4d80*/  IMAD.MOV.U32 R7, RZ, RZ, 0x2db ;  /* 0x000002dbff077424 */ /* 0x000fe200078e00ff */
[----:B------:R-:W-:Y:S01]  /*4d90*/  STS.128 [UR4+0xb30], R20 ;  /* 0x000b3014ff007988 */ /* 0x000fe20008000c04 */
[----:B-1----:R-:W-:-:S02]  /*4da0*/  HFMA2 R8, -RZ, RZ, 0, 4.36305999755859375e-05 ;  /* 0x000002dcff087431 */ /* 0x002fc400000001ff */
        /* <DEDUP_REMOVED lines=11> */
[----:B0-----:R-:W-:Y:S02]  /*4e60*/  HFMA2 R4, -RZ, RZ, 0, 4.38690185546875e-05 ;  /* 0x000002e0ff047431 */ /* 0x001fe400000001ff */
[----:B------:R-:W-:Y:S01]  /*4e70*/  IMAD.MOV.U32 R5, RZ, RZ, 0x2e1 ;  /* 0x000002e1ff057424 */ /* 0x000fe200078e00ff */
[----:B------:R-:W-:Y:S01]  /*4e80*/  MOV R6, 0x2e2 ;  /* 0x000002e200067802 */ /* 0x000fe20000000f00 */
[----:B------:R-:W-:Y:S01]  /*4e90*/  IMAD.MOV.U32 R7, RZ, RZ, 0x2e3 ;  /* 0x000002e3ff077424 */ /* 0x000fe200078e00ff */
[----:B------:R-:W-:Y:S01]  /*4ea0*/  STS.128 [UR4+0xb50], R20 ;  /* 0x000b5014ff007988 */ /* 0x000fe20008000c04 */
[----:B-1----:R-:W-:-:S02]  /*4eb0*/  HFMA2 R8, -RZ, RZ, 0, 4.41074371337890625e-05 ;  /* 0x000002e4ff087431 */ /* 0x002fc400000001ff */
[----:B------:R-:W-:Y:S01]  /*4ec0*/  IMAD.MOV.U32 R9, RZ, RZ, 0x2e5 ;  /* 0x000002e5ff097424 */ /* 0x000fe200078e00ff */
[----:B------:R-:W-:Y:S01]  /*4ed0*/  MOV R10, 0x2e6 ;  /* 0x000002e6000a7802 */ /* 0x000fe20000000f00 */
[----:B------:R-:W-:Y:S01]  /*4ee0*/  IMAD.MOV.U32 R11, RZ, RZ, 0x2e7 ;  /* 0x000002e7ff0b7424 */ /* 0x000fe200078e00ff */
[----:B------:R0:W-:Y:S01]  /*4ef0*/  STS.128 [UR4+0x1b80], R4 ;  /* 0x001b8004ff007988 */ /* 0x0001e20008000c04 */
[----:B--2---:R-:W-:-:S03]  /*4f00*/  HFMA2 R12, -RZ, RZ, 0, 4.4345855712890625e-05 ;  /* 0x000002e8ff0c7431 */ /* 0x004fc600000001ff */
[----:B------:R1:W-:Y:S01]  /*4f10*/  STS.128 [UR4+0x1b90], R8 ;  /* 0x001b9008ff007988 */ /* 0x0003e20008000c04 */
[----:B------:R-:W-:Y:S01]  /*4f20*/  IMAD.MOV.U32 R13, RZ, RZ, 0x2e9 ;  /* 0x000002e9ff0d7424 */ /* 0x000fe200078e00ff */
[----:B------:R-:W-:Y:S01]  /*4f30*/  MOV R14, 0x2ea ;  /* 0x000002ea000e7802 */ /* 0x000fe20000000f00 */
[----:B------:R-:W-:Y:S01]  /*4f40*/  IMAD.MOV.U32 R15, RZ, RZ, 0x2eb ;  /* 0x000002ebff0f7424 */ /* 0x000fe200078e00ff */
[----:B------:R-:W-:Y:S04]  /*4f50*/  STS.128 [UR4+0xb70], R16 ;  /* 0x000b7010ff007988 */ /* 0x000fe80008000c04 */
[----:B------:R2:W-:Y:S01]  /*4f60*/  STS.128 [UR4+0x1ba0], R12 ;  /* 0x001ba00cff007988 */ /* 0x0005e20008000c04 */
[----:B0-----:R-:W-:Y:S02]  /*4f70*/  HFMA2 R4, -RZ, RZ, 0, 4.45842742919921875e-05 ;  /* 0x000002ecff047431 */ /* 0x001fe400000001ff */
[----:B------:R-:W-:Y:S01]  /*4f80*/  IMAD.MOV.U32 R5, RZ, RZ, 0x2ed ;  /* 0x000002edff057424 */ /* 0x000fe200078e00ff */
[----:B------:R-:W-:Y:S01]  /*4f90*/  MOV R6, 0x2ee ;  /* 0x000002ee00067802 */ /* 0x000fe20000000f00 */
[----:B------:R-:W-:Y:S01]  /*4fa0*/  IMAD.MOV.U32 R7, RZ, RZ, 0x2ef ;  /* 0x000002efff077424 */ /* 0x000fe200078e00ff */
[----:B------:R-:W-:Y:S01]  /*4fb0*/  STS.128 [UR4+0xb80], R20 ;  /* 0x000b8014ff007988 */ /* 0x000fe20008000c04 */
[----:B-1----:R-:W-:-:S02]  /*4fc0*/  HFMA2 R8, -RZ, RZ, 0, 4.482269287109375e-05 ;  /* 0x000002f0ff087431 */ /* 0x002fc400000001ff */
        /* <DEDUP_REMOVED lines=11> */
[----:B0-----:R-:W-:Y:S02]  /*5080*/  HFMA2 R4, -RZ, RZ, 0, 4.50611114501953125e-05 ;  /* 0x000002f4ff047431 */ /* 0x001fe400000001ff */
[----:B------:R-:W-:Y:S01]  /*5090*/  IMAD.MOV.U32 R5, RZ, RZ, 0x2f5 ;  /* 0x000002f5ff057424 */ /* 0x000fe200078e00ff */
[----:B------:R-:W-:Y:S01]  /*50a0*/  MOV R6, 0x2f6 ;  /* 0x000002f600067802 */ /* 0x000fe20000000f00 */
[----:B------:R-:W-:Y:S01]  /*50b0*/  IMAD.MOV.U32 R7, RZ, RZ, 0x2f7 ;  /* 0x000002f7ff077424 */ /* 0x000fe200078e00ff */
[----:B------:R-:W-:Y:S01]  /*50c0*/  STS.128 [UR4+0xba0], R20 ;  /* 0x000ba014ff007988 */ /* 0x000fe20008000c04 */
[----:B-1----:R-:W-:-:S02]  /*50d0*/  HFMA2 R8, -RZ, RZ, 0, 4.5299530029296875e-05 ;  /* 0x000002f8ff087431 */ /* 0x002fc400000001ff */
[----:B------:R-:W-:Y:S01]  /*50e0*/  IMAD.MOV.U32 R9, RZ, RZ, 0x2f9 ;  /* 0x000002f9ff097424 */ /* 0x000fe200078e00ff */
[----:B------:R-:W-:Y:S01]  /*50f0*/  MOV R10, 0x2fa ;  /* 0x000002fa000a7802 */ /* 0x000fe20000000f00 */
[----:B------:R-:W-:Y:S01]  /*5100*/  IMAD.MOV.U32 R11, RZ, RZ, 0x2fb ;  /* 0x000002fbff0b7424 */ /* 0x000fe200078e00ff */
[----:B------:R0:W-:Y:S01]  /*5110*/  STS.128 [UR4+0x1bd0], R4 ;  /* 0x001bd004ff007988 */ /* 0x0001e20008000c04 */
[----:B--2---:R-:W-:-:S03]  /*5120*/  HFMA2 R12, -RZ, RZ, 0, 4.55379486083984375e-05 ;  /* 0x000002fcff0c7431 */ /* 0x004fc600000001ff */
[----:B------:R1:W-:Y:S01]  /*5130*/  STS.128 [UR4+0x1be0], R8 ;  /* 0x001be008ff007988 */ /* 0x0003e20008000c04 */
[----:B------:R-:W-:Y:S01]  /*5140*/  IMAD.MOV.U32 R13, RZ, RZ, 0x2fd ;  /* 0x000002fdff0d7424 */ /* 0x000fe200078e00ff */
[----:B------:R-:W-:Y:S01]  /*5150*/  MOV R14, 0x2fe ;  /* 0x000002fe000e7802 */ /* 0x000fe20000000f00 */
[----:B------:R-:W-:Y:S01]  /*5160*/  IMAD.MOV.U32 R15, RZ, RZ, 0x2ff ;  /* 0x000002ffff0f7424 */ /* 0x000fe200078e00ff */
[----:B------:R-:W-:Y:S04]  /*5170*/  STS.128 [UR4+0xbc0], R16 ;  /* 0x000bc010ff007988 */ /* 0x000fe80008000c04 */
[----:B------:R2:W-:Y:S01]  /*5180*/  STS.128 [UR4+0x1bf0], R12 ;  /* 0x001bf00cff007988 */ /* 0x0005e20008000c04 */
[----:B0-----:R-:W-:Y:S02]  /*5190*/  HFMA2 R4, -RZ, RZ, 0, 4.57763671875e-05 ;  /* 0x00000300ff047431 */ /* 0x001fe400000001ff */
[----:B------:R-:W-:Y:S01]  /*51a0*/  IMAD.MOV.U32 R5, RZ, RZ, 0x301 ;  /* 0x00000301ff057424 */ /* 0x000fe200078e00ff */
[----:B------:R-:W-:Y:S01]  /*51b0*/  MOV R6, 0x302 ;  /* 0x0000030200067802 */ /* 0x000fe20000000f00 */
[----:B------:R-:W-:Y:S01]  /*51c0*/  IMAD.MOV.U32 R7, RZ, RZ, 0x303 ;  /* 0x00000303ff077424 */ /* 0x000fe200078e00ff */
[----:B------:R-:W-:Y:S01]  /*51d0*/  STS.128 [UR4+0xbd0], R20 ;  /* 0x000bd014ff007988 */ /* 0x000fe20008000c04 */
[----:B-1----:R-:W-:-:S02]  /*51e0*/  HFMA2 R8, -RZ, RZ, 0, 4.60147857666015625e-05 ;  /* 0x00000304ff087431 */ /* 0x002fc400000001ff */
        /* <DEDUP_REMOVED lines=11> */
[----:B0-----:R-:W-:Y:S02]  /*52a0*/  HFMA2 R4, -RZ, RZ, 0, 4.6253204345703125e-05 ;  /* 0x00000308ff047431 */ /* 0x001fe400000001ff */
[----:B------:R-:W-:Y:S01]  /*52b0*/  IMAD.MOV.U32 R5, RZ, RZ, 0x309 ;  /* 0x00000309ff057424 */ /* 0x000fe200078e00ff */
[----:B------:R-:W-:Y:S01]  /*52c0*/  MOV R6, 0x30a ;  /* 0x0000030a00067802 */ /* 0x000fe20000000f00 */
[----:B------:R-:W-:Y:S01]  /*52d0*/  IMAD.MOV.U32 R7, RZ, RZ, 0x30b ;  /* 0x0000030bff077424 */ /* 0x000fe200078e00ff */
[----:B------:R-:W-:Y:S01]  /*52e0*/  STS.128 [UR4+0xbf0], R20 ;  /* 0x000bf014ff007988 */ /* 0x000fe20008000c04 */
[----:B-1----:R-:W-:-:S02]  /*52f0*/  HFMA2 R8, -RZ, RZ, 0, 4.64916229248046875e-05 ;  /* 0x0000030cff087431 */ /* 0x002fc400000001ff */
[----:B------:R-:W-:Y:S01]  /*5300*/  IMAD.MOV.U32 R9, RZ, RZ, 0x30d ;  /* 0x0000030dff097424 */ /* 0x000fe200078e00ff */
[----:B------:R-:W-:Y:S01]  /*5310*/  MOV R10, 0x30e ;  /* 0x0000030e000a7802 */ /* 0x000fe20000000f00 */
[----:B------:R-:W-:Y:S01]  /*5320*/  IMAD.MOV.U32 R11, RZ, RZ, 0x30f ;  /* 0x0000030fff0b7424 */ /* 0x000fe200078e00ff */
[----:B------:R0:W-:Y:S01]  /*5330*/  STS.128 [UR4+0x1c20], R4 ;  /* 0x001c2004ff007988 */ /* 0x0001e20008000c04 */
[----:B--2---:R-:W-:-:S03]  /*5340*/  HFMA2 R12, -RZ, RZ, 0, 4.673004150390625e-05 ;  /* 0x00000310ff0c7431 */ /* 0x004fc600000001ff */
[----:B------:R1:W-:Y:S01]  /*5350*/  STS.128 [UR4+0x1c30], R8 ;  /* 0x001c3008ff007988 */ /* 0x0003e20008000c04 */
[----:B------:R-:W-:Y:S01]  /*5360*/  IMAD.MOV.U32 R13, RZ, RZ, 0x311 ;  /* 0x00000311ff0d7424 */ /* 0x000fe200078e00ff */
[----:B------:R-:W-:Y:S01]  /*5370*/  MOV R14, 0x312 ;  /* 0x00000312000e7802 */ /* 0x000fe20000000f00 */
[----:B------:R-:W-:Y:S01]  /*5380*/  IMAD.MOV.U32 R15, RZ, RZ, 0x313 ;  /* 0x00000313ff0f7424 */ /* 0x000fe200078e00ff */
[----:B------:R-:W-:Y:S04]  /*5390*/  STS.128 [UR4+0xc10], R16 ;  /* 0x000c1010ff007988 */ /* 0x000fe80008000c04 */
[----:B------:R2:W-:Y:S01]  /*53a0*/  STS.128 [UR4+0x1c40], R12 ;  /* 0x001c400cff007988 */ /* 0x0005e20008000c04 */
[----:B0-----:R-:W-:Y:S02]  /*53b0*/  HFMA2 R4, -RZ, RZ, 0, 4.69684600830078125e-05 ;  /* 0x00000314ff047431 */ /* 0x001fe400000001ff */
[----:B------:R-:W-:Y:S01]  /*53c0*/  IMAD.MOV.U32 R5, RZ, RZ, 0x315 ;  /* 0x00000315ff057424 */ /* 0x000fe200078e00ff */
[----:B------:R-:W-:Y:S01]  /*53d0*/  MOV R6, 0x316 ;  /* 0x0000031600067802 */ /* 0x000fe20000000f00 */
[----:B------:R-:W-:Y:S01]  /*53e0*/  IMAD.MOV.U32 R7, RZ, RZ, 0x317 ;  /* 0x00000317ff077424 */ /* 0x000fe200078e00ff */
[----:B------:R-:W-:Y:S01]  /*53f0*/  STS.128 [UR4+0xc20], R20 ;  /* 0x000c2014ff007988 */ /* 0x000fe20008000c04 */
[----:B-1----:R-:W-:-:S02]  /*5400*/  HFMA2 R8, -RZ, RZ, 0, 4.7206878662109375e-05 ;  /* 0x00000318ff087431 */ /* 0x002fc400000001ff */
        /* <DEDUP_REMOVED lines=10> */
[----:B------:R-:W-:Y:S01]  /*54b0*/  STS.128 [UR4+0xc40], R20 ;  /* 0x000c4014ff007988 */ /* 0x000fe20008000c04 */
[----:B0-----:R-:W-:Y:S02]  /*54c0*/  HFMA2 R4, -RZ, RZ, 0, 4.74452972412109375e-05 ;  /* 0x0000031cff047431 */ /* 0x001fe400000001ff */
[----:B------:R-:W-:Y:S01]  /*54d0*/  IMAD.MOV.U32 R5, RZ, RZ, 0x31d ;  /* 0x0000031dff057424 */ /* 0x000fe200078e00ff */
[----:B------:R-:W-:Y:S01]  /*54e0*/  MOV R6, 0x31e ;  /* 0x0000031e00067802 */ /* 0x000fe20000000f00 */
[----:B------:R-:W-:Y:S01]  /*54f0*/  IMAD.MOV.U32 R7, RZ, RZ, 0x31f ;  /* 0x0000031fff077424 */ /* 0x000fe200078e00ff */
[----:B------:R-:W-:Y:S01]  /*5500*/  STS.128 [UR4+0xc50], R12 ;  /* 0x000c500cff007988 */ /* 0x000fe20008000c04 */
[----:B-1----:R-:W-:-:S02]  /*5510*/  HFMA2 R8, -RZ, RZ, 0, 4.76837158203125e-05 ;  /* 0x00000320ff087431 */ /* 0x002fc400000001ff */
[----:B------:R-:W-:Y:S01]  /*5520*/  IMAD.MOV.U32 R9, RZ, RZ, 0x321 ;  /* 0x00000321ff097424 */ /* 0x000fe200078e00ff */
[----:B------:R-:W-:Y:S01]  /*5530*/  MOV R10, 0x322 ;  /* 0x00000322000a7802 */ /* 0x000fe20000000f00 */
[----:B------:R-:W-:Y:S01]  /*5540*/  IMAD.MOV.U32 R11, RZ, RZ, 0x323 ;  /* 0x00000323ff0b7424 */ /* 0x000fe200078e00ff */
[----:B------:R-:W-:Y:S04]  /*5550*/  STS.128 [UR4+0xc60], R16 ;  /* 0x000c6010ff007988 */ /* 0x000fe80008000c04 */
[----:B------:R-:W-:Y:S04]  /*5560*/  STS.128 [UR4+0xc70], R20 ;  /* 0x000c7014ff007988 */ /* 0x000fe80008000c04 */
[----:B------:R0:W-:Y:S04]  /*5570*/  STS.128 [UR4+0x1c70], R4 ;  /* 0x001c7004ff007988 */ /* 0x0001e80008000c04 */
[----:B------:R-:W-:Y:S04]  /*5580*/  STS.128 [UR4+0xc80], R12 ;  /* 0x000c800cff007988 */ /* 0x000fe80008000c04 */
[----:B------:R1:W-:Y:S04]  /*5590*/  STS.128 [UR4+0x1c80], R8 ;  /* 0x001c8008ff007988 */ /* 0x0003e80008000c04 */
[----:B------:R2:W-:Y:S01]  /*55a0*/  STS.128 [UR4+0xc90], R12 ;  /* 0x000c900cff007988 */ /* 0x0005e20008000c04 */
[----:B0-----:R-:W-:-:S02]  /*55b0*/  HFMA2 R4, -RZ, RZ, 0, 4.79221343994140625e-05 ;  /* 0x00000324ff047431 */ /* 0x001fc400000001ff */
[----:B------:R-:W-:Y:S01]  /*55c0*/  IMAD.MOV.U32 R5, RZ, RZ, 0x325 ;  /* 0x00000325ff057424 */ /* 0x000fe200078e00ff */
[----:B------:R-:W-:Y:S01]  /*55d0*/  MOV R6, 0x326 ;  /* 0x0000032600067802 */ /* 0x000fe20000000f00 */
[----:B------:R-:W-:Y:S01]  /*55e0*/  IMAD.MOV.U32 R7, RZ, RZ, 0x327 ;  /* 0x00000327ff077424 */ /* 0x000fe200078e00ff */
[----:B------:R-:W-:Y:S01]  /*55f0*/  STS.128 [UR4+0xca0], R16 ;  /* 0x000ca010ff007988 */ /* 0x000fe20008000c04 */
[----:B-1----:R-:W-:Y:S02]  /*5600*/  HFMA2 R8, -RZ, RZ, 0, 4.8160552978515625e-05 ;  /* 0x00000328ff087431 */ /* 0x002fe400000001ff */
[----:B------:R-:W-:Y:S01]  /*5610*/  IMAD.MOV.U32 R9, RZ, RZ, 0x329 ;  /* 0x00000329ff097424 */ /* 0x000fe200078e00ff */
[----:B------:R-:W-:Y:S01]  /*5620*/  MOV R10, 0x32a ;  /* 0x0000032a000a7802 */ /* 0x000fe20000000f00 */
[----:B------:R-:W-:Y:S01]  /*5630*/  IMAD.MOV.U32 R11, RZ, RZ, 0x32b ;  /* 0x0000032bff0b7424 */ /* 0x000fe200078e00ff */
[----:B------:R0:W-:Y:S01]  /*5640*/  STS.128 [UR4+0x1c90], R4 ;  /* 0x001c9004ff007988 */ /* 0x0001e20008000c04 */
[----:B--2---:R-:W-:-:S02]  /*5650*/  HFMA2 R12, -RZ, RZ, 0, 4.88758087158203125e-05 ;  /* 0x00000334ff0c7431 */ /* 0x004fc400000001ff */
[----:B------:R-:W-:Y:S01]  /*5660*/  IMAD.MOV.U32 R13, RZ, RZ, 0x335 ;  /* 0x00000335ff0d7424 */ /* 0x000fe200078e00ff */
[----:B------:R-:W-:Y:S01]  /*5670*/  MOV R14, 0x336 ;  /* 0x00000336000e7802 */ /* 0x000fe20000000f00 */
[----:B------:R1:W-:Y:S01]  /*5680*/  STS.128 [UR4+0x1ca0], R8 ;  /* 0x001ca008ff007988 */ /* 0x0003e20008000c04 */
[----:B------:R-:W-:-:S03]  /*5690*/  IMAD.MOV.U32 R15, RZ, RZ, 0x337 ;  /* 0x00000337ff0f7424 */ /* 0x000fc600078e00ff */
[----:B------:R-:W-:Y:S04]  /*56a0*/  STS.128 [UR4+0xcb0], R20 ;  /* 0x000cb014ff007988 */ /* 0x000fe80008000c04 */
[----:B------:R2:W-:Y:S01]  /*56b0*/  STS.128 [UR4+0x1cd0], R12 ;  /* 0x001cd00cff007988 */ /* 0x0005e20008000c04 */
[----:B0-----:R-:W-:Y:S02]  /*56c0*/  HFMA2 R4, -RZ, RZ, 0, 4.83989715576171875e-05 ;  /* 0x0000032cff047431 */ /* 0x001fe400000001ff */
[----:B------:R-:W-:Y:S01]  /*56d0*/  IMAD.MOV.U32 R5, RZ, RZ, 0x32d ;  /* 0x0000032dff057424 */ /* 0x000fe200078e00ff */
[----:B------:R-:W-:Y:S01]  /*56e0*/  MOV R6, 0x32e ;  /* 0x0000032e00067802 */ /* 0x000fe20000000f00 */
[----:B------:R-:W-:Y:S02]  /*56f0*/  IMAD.MOV.U32 R7, RZ, RZ, 0x32f ;  /* 0x0000032fff077424 */ /* 0x000fe400078e00ff */
[----:B-1----:R-:W-:-:S02]  /*5700*/  HFMA2 R8, -RZ, RZ, 0, 4.863739013671875e-05 ;  /* 0x00000330ff087431 */ /* 0x002fc400000001ff */
[----:B------:R-:W-:Y:S01]  /*5710*/  IMAD.MOV.U32 R9, RZ, RZ, 0x331 ;  /* 0x00000331ff097424 */ /* 0x000fe200078e00ff */
[----:B------:R-:W-:Y:S01]  /*5720*/  MOV R10, 0x332 ;  /* 0x00000332000a7802 */ /* 0x000fe20000000f00 */
[----:B------:R-:W-:Y:S01]  /*5730*/  IMAD.MOV.U32 R11, RZ, RZ, 0x333 ;  /* 0x00000333ff0b7424 */ /* 0x000fe200078e00ff */
[----:B------:R0:W-:Y:S04]  /*5740*/  STS.128 [UR4+0x1cb0], R4 ;  /* 0x001cb004ff007988 */ /* 0x0001e80008000c04 */
[----:B------:R1:W-:Y:S01]  /*5750*/  STS.128 [UR4+0x1cc0], R8 ;  /* 0x001cc008ff007988 */ /* 0x0003e20008000c04 */
[----:B--2---:R-:W-:Y:S02]  /*5760*/  HFMA2 R12, -RZ, RZ, -0.0 , 0 ;  /* 0x80000000ff0c7431 */ /* 0x004fe400000001ff */
[----:B------:R-:W-:Y:S01]  /*5770*/  IMAD.MOV.U32 R13, RZ, RZ, -0x80000000 ;  /* 0x80000000ff0d7424 */ /* 0x000fe200078e00ff */
[----:B------:R-:W-:Y:S01]  /*5780*/  MOV R14, 0x80000000 ;  /* 0x80000000000e7802 */ /* 0x000fe20000000f00 */
[----:B------:R-:W-:Y:S01]  /*5790*/  IMAD.MOV.U32 R15, RZ, RZ, -0x80000000 ;  /* 0x80000000ff0f7424 */ /* 0x000fe200078e00ff */
[----:B------:R-:W-:Y:S04]  /*57a0*/  STS.128 [UR4+0xcc0], R16 ;  /* 0x000cc010ff007988 */ /* 0x000fe80008000c04 */
[----:B------:R2:W-:Y:S01]  /*57b0*/  STS.128 [UR4+0xce0], R12 ;  /* 0x000ce00cff007988 */ /* 0x0005e20008000c04 */
[----:B0-----:R-:W-:-:S02]  /*57c0*/  HFMA2 R4, -RZ, RZ, 0, 4.9114227294921875e-05 ;  /* 0x00000338ff047431 */ /* 0x001fc400000001ff */
[----:B------:R-:W-:Y:S01]  /*57d0*/  IMAD.MOV.U32 R5, RZ, RZ, 0x339 ;  /* 0x00000339ff057424 */ /* 0x000fe200078e00ff */
[----:B------:R-:W-:Y:S01]  /*57e0*/  MOV R6, 0x33a ;  /* 0x0000033a00067802 */ /* 0x000fe20000000f00 */
[----:B------:R-:W-:Y:S02]  /*57f0*/  IMAD.MOV.U32 R7, RZ, RZ, 0x33b ;  /* 0x0000033bff077424 */ /* 0x000fe400078e00ff */
[----:B-1----:R-:W-:Y:S02]  /*5800*/  HFMA2 R8, -RZ, RZ, 0, 4.93526458740234375e-05 ;  /* 0x0000033cff087431 */ /* 0x002fe400000001ff */
[----:B------:R-:W-:Y:S01]  /*5810*/  IMAD.MOV.U32 R9, RZ, RZ, 0x33d ;  /* 0x0000033dff097424 */ /* 0x000fe200078e00ff */
[----:B------:R-:W-:Y:S01]  /*5820*/  MOV R10, 0x33e ;  /* 0x0000033e000a7802 */ /* 0x000fe20000000f00 */
[----:B------:R-:W-:Y:S01]  /*5830*/  IMAD.MOV.U32 R11, RZ, RZ, 0x33f ;  /* 0x0000033fff0b7424 */ /* 0x000fe200078e00ff */
[----:B------:R0:W-:Y:S04]  /*5840*/  STS.128 [UR4+0x1ce0], R4 ;  /* 0x001ce004ff007988 */ /* 0x0001e80008000c04 */
[----:B------:R1:W-:Y:S01]  /*5850*/  STS.128 [UR4+0x1cf0], R8 ;  /* 0x001cf008ff007988 */ /* 0x0003e20008000c04 */
[----:B--2---:R-:W-:-:S02]  /*5860*/  HFMA2 R12, -RZ, RZ, 0, 5.0067901611328125e-05 ;  /* 0x00000348ff0c7431 */ /* 0x004fc400000001ff */
[----:B------:R-:W-:Y:S01]  /*5870*/  IMAD.MOV.U32 R13, RZ, RZ, 0x349 ;  /* 0x00000349ff0d7424 */ /* 0x000fe200078e00ff */
[----:B------:R-:W-:Y:S01]  /*5880*/  MOV R14, 0x34a ;  /* 0x0000034a000e7802 */ /* 0x000fe20000000f00 */
[----:B------:R-:W-:Y:S01]  /*5890*/  IMAD.MOV.U32 R15, RZ, RZ, 0x34b ;  /* 0x0000034bff0f7424 */ /* 0x000fe200078e00ff */
[----:B------:R-:W-:Y:S04]  /*58a0*/  STS.128 [UR4+0xcd0], R20 ;  /* 0x000cd014ff007988 */ /* 0x000fe80008000c04 */
[----:B------:R2:W-:Y:S01]  /*58b0*/  STS.128 [UR4+0x1d20], R12 ;  /* 0x001d200cff007988 */ /* 0x0005e20008000c04 */
[----:B0-----:R-:W-:Y:S02]  /*58c0*/  HFMA2 R4, -RZ, RZ, 0, 4.9591064453125e-05 ;  /* 0x00000340ff047431 */ /* 0x001fe400000001ff */
[----:B------:R-:W-:Y:S01]  /*58d0*/  IMAD.MOV.U32 R5, RZ, RZ, 0x341 ;  /* 0x00000341ff057424 */ /* 0x000fe200078e00ff */
[----:B------:R-:W-:Y:S01]  /*58e0*/  MOV R6, 0x342 ;  /* 0x0000034200067802 */ /* 0x000fe20000000f00 */
[----:B------:R-:W-:-:S02]  /*58f0*/  IMAD.MOV.U32 R7, RZ, RZ, 0x343 ;  /* 0x00000343ff077424 */ /* 0x000fc400078e00ff */
[----:B-1----:R-:W-:Y:S02]  /*5900*/  HFMA2 R8, -RZ, RZ, 0, 4.98294830322265625e-05 ;  /* 0x00000344ff087431 */ /* 0x002fe400000001ff */
[----:B------:R-:W-:Y:S01]  /*5910*/  IMAD.MOV.U32 R9, RZ, RZ, 0x345 ;  /* 0x00000345ff097424 */ /* 0x000fe200078e00ff */
[----:B------:R-:W-:Y:S01]  /*5920*/  MOV R10, 0x346 ;  /* 0x00000346000a7802 */ /* 0x000fe20000000f00 */
[----:B------:R-:W-:Y:S01]  /*5930*/  IMAD.MOV.U32 R11, RZ, RZ, 0x347 ;  /* 0x00000347ff0b7424 */ /* 0x000fe200078e00ff */
[----:B------:R0:W-:Y:S04]  /*5940*/  STS.128 [UR4+0x1d00], R4 ;  /* 0x001d0004ff007988 */ /* 0x0001e80008000c04 */
[----:B------:R1:W-:Y:S01]  /*5950*/  STS.128 [UR4+0x1d10], R8 ;  /* 0x001d1008ff007988 */ /* 0x0003e20008000c04 */
[----:B--2---:R-:W-:-:S02]  /*5960*/  HFMA2 R12, -RZ, RZ, -0.0 , 0 ;  /* 0x80000000ff0c7431 */ /* 0x004fc400000001ff */
[----:B------:R-:W-:Y:S01]  /*5970*/  IMAD.MOV.U32 R13, RZ, RZ, -0x80000000 ;  /* 0x80000000ff0d7424 */ /* 0x000fe200078e00ff */
[----:B------:R-:W-:Y:S01]  /*5980*/  MOV R14, 0x80000000 ;  /* 0x80000000000e7802 */ /* 0x000fe20000000f00 */
[----:B------:R-:W-:Y:S01]  /*5990*/  IMAD.MOV.U32 R15, RZ, RZ, -0x80000000 ;  /* 0x80000000ff0f7424 */ /* 0x000fe200078e00ff */
[----:B------:R-:W-:Y:S04]  /*59a0*/  STS.128 [UR4+0xcf0], R16 ;  /* 0x000cf010ff007988 */ /* 0x000fe80008000c04 */
[----:B------:R2:W-:Y:S01]  /*59b0*/  STS.128 [UR4+0xd30], R12 ;  /* 0x000d300cff007988 */ /* 0x0005e20008000c04 */
[----:B0-----:R-:W-:Y:S02]  /*59c0*/  HFMA2 R4, -RZ, RZ, 0, 5.03063201904296875e-05 ;  /* 0x0000034cff047431 */ /* 0x001fe400000001ff */
[----:B------:R-:W-:Y:S01]  /*59d0*/  IMAD.MOV.U32 R5, RZ, RZ, 0x34d ;  /* 0x0000034dff057424 */ /* 0x000fe200078e00ff */
[----:B------:R-:W-:Y:S01]  /*59e0*/  MOV R6, 0x34e ;  /* 0x0000034e00067802 */ /* 0x000fe20000000f00 */
[----:B------:R-:W-:-:S02]  /*59f0*/  IMAD.MOV.U32 R7, RZ, RZ, 0x34f ;  /* 0x0000034fff077424 */ /* 0x000fc400078e00ff */
[----:B-1----:R-:W-:Y:S02]  /*5a00*/  HFMA2 R8, -RZ, RZ, 0, 5.054473876953125e-05 ;  /* 0x00000350ff087431 */ /* 0x002fe400000001ff */
[----:B------:R-:W-:Y:S01]  /*5a10*/  IMAD.MOV.U32 R9, RZ, RZ, 0x351 ;  /* 0x00000351ff097424 */ /* 0x000fe200078e00ff */
[----:B------:R-:W-:Y:S01]  /*5a20*/  MOV R10, 0x352 ;  /* 0x00000352000a7802 */ /* 0x000fe20000000f00 */
[----:B------:R-:W-:Y:S01]  /*5a30*/  IMAD.MOV.U32 R11, RZ, RZ, 0x353 ;  /* 0x00000353ff0b7424 */ /* 0x000fe200078e00ff */
[----:B------:R0:W-:Y:S04]  /*5a40*/  STS.128 [UR4+0x1d30], R4 ;  /* 0x001d3004ff007988 */ /* 0x0001e80008000c04 */
[----:B------:R1:W-:Y:S01]  /*5a50*/  STS.128 [UR4+0x1d40], R8 ;  /* 0x001d4008ff007988 */ /* 0x0003e20008000c04 */
[----:B--2---:R-:W-:-:S02]  /*5a60*/  HFMA2 R12, -RZ, RZ, 0, 5.12599945068359375e-05 ;  /* 0x0000035cff0c7431 */ /* 0x004fc400000001ff */
[----:B------:R-:W-:Y:S01]  /*5a70*/  IMAD.MOV.U32 R13, RZ, RZ, 0x35d ;  /* 0x0000035dff0d7424 */ /* 0x000fe200078e00ff */
[----:B------:R-:W-:Y:S01]  /*5a80*/  MOV R14, 0x35e ;  /* 0x0000035e000e7802 */ /* 0x000fe20000000f00 */
[----:B------:R-:W-:Y:S01]  /*5a90*/  IMAD.MOV.U32 R15, RZ, RZ, 0x35f ;  /* 0x0000035fff0f7424 */ /* 0x000fe200078e00ff */
[----:B------:R-:W-:Y:S04]  /*5aa0*/  STS.128 [UR4+0xd00], R20 ;  /* 0x000d0014ff007988 */ /* 0x000fe80008000c04 */
[----:B------:R2:W-:Y:S01]  /*5ab0*/  STS.128 [UR4+0x1d70], R12 ;  /* 0x001d700cff007988 */ /* 0x0005e20008000c04 */
[----:B0-----:R-:W-:Y:S02]  /*5ac0*/  HFMA2 R4, -RZ, RZ, 0, 5.07831573486328125e-05 ;  /* 0x00000354ff047431 */ /* 0x001fe400000001ff */
[----:B------:R-:W-:Y:S01]  /*5ad0*/  IMAD.MOV.U32 R5, RZ, RZ, 0x355 ;  /* 0x00000355ff057424 */ /* 0x000fe200078e00ff */
[----:B------:R-:W-:Y:S01]  /*5ae0*/  MOV R6, 0x356 ;  /* 0x0000035600067802 */ /* 0x000fe20000000f00 */
[----:B------:R-:W-:-:S02]  /*5af0*/  IMAD.MOV.U32 R7, RZ, RZ, 0x357 ;  /* 0x00000357ff077424 */ /* 0x000fc400078e00ff */
[----:B-1----:R-:W-:Y:S02]  /*5b00*/  HFMA2 R8, -RZ, RZ, 0, 5.1021575927734375e-05 ;  /* 0x00000358ff087431 */ /* 0x002fe400000001ff */
        /* <DEDUP_REMOVED lines=11> */
[----:B0-----:R-:W-:Y:S02]  /*5bc0*/  HFMA2 R4, -RZ, RZ, 0, 5.14984130859375e-05 ;  /* 0x00000360ff047431 */ /* 0x001fe400000001ff */
[----:B------:R-:W-:Y:S01]  /*5bd0*/  IMAD.MOV.U32 R5, RZ, RZ, 0x361 ;  /* 0x00000361ff057424 */ /* 0x000fe200078e00ff */
[----:B------:R-:W-:Y:S01]  /*5be0*/  MOV R6, 0x362 ;  /* 0x0000036200067802 */ /* 0x000fe20000000f00 */
[----:B------:R-:W-:-:S02]  /*5bf0*/  IMAD.MOV.U32 R7, RZ, RZ, 0x363 ;  /* 0x00000363ff077424 */ /* 0x000fc400078e00ff */
[----:B-1----:R-:W-:Y:S02]  /*5c00*/  HFMA2 R8, -RZ, RZ, 0, 5.17368316650390625e-05 ;  /* 0x00000364ff087431 */ /* 0x002fe400000001ff */
[----:B------:R-:W-:Y:S01]  /*5c10*/  IMAD.MOV.U32 R9, RZ, RZ, 0x365 ;  /* 0x00000365ff097424 */ /* 0x000fe200078e00ff */
[----:B------:R-:W-:Y:S01]  /*5c20*/  MOV R10, 0x366 ;  /* 0x00000366000a7802 */ /* 0x000fe20000000f00 */
[----:B------:R-:W-:Y:S01]  /*5c30*/  IMAD.MOV.U32 R11, RZ, RZ, 0x367 ;  /* 0x00000367ff0b7424 */ /* 0x000fe200078e00ff */
[----:B------:R0:W-:Y:S04]  /*5c40*/  STS.128 [UR4+0x1d80], R4 ;  /* 0x001d8004ff007988 */ /* 0x0001e80008000c04 */
[----:B------:R1:W-:Y:S01]  /*5c50*/  STS.128 [UR4+0x1d90], R8 ;  /* 0x001d9008ff007988 */ /* 0x0003e20008000c04 */
[----:B--2---:R-:W-:-:S02]  /*5c60*/  HFMA2 R12, -RZ, RZ, 0, 5.245208740234375e-05 ;  /* 0x00000370ff0c7431 */ /* 0x004fc400000001ff */
[----:B------:R-:W-:Y:S01]  /*5c70*/  IMAD.MOV.U32 R13, RZ, RZ, 0x371 ;  /* 0x00000371ff0d7424 */ /* 0x000fe200078e00ff */
[----:B------:R-:W-:Y:S01]  /*5c80*/  MOV R14, 0x372 ;  /* 0x00000372000e7802 */ /* 0x000fe20000000f00 */
[----:B------:R-:W-:Y:S01]  /*5c90*/  IMAD.MOV.U32 R15, RZ, RZ, 0x373 ;  /* 0x00000373ff0f7424 */ /* 0x000fe200078e00ff */
[----:B------:R-:W-:Y:S04]  /*5ca0*/  STS.128 [UR4+0xd20], R20 ;  /* 0x000d2014ff007988 */ /* 0x000fe80008000c04 */
[----:B------:R2:W-:Y:S01]  /*5cb0*/  STS.128 [UR4+0x1dc0], R12 ;  /* 0x001dc00cff007988 */ /* 0x0005e20008000c04 */
[----:B0-----:R-:W-:Y:S02]  /*5cc0*/  HFMA2 R4, -RZ, RZ, 0, 5.1975250244140625e-05 ;  /* 0x00000368ff047431 */ /* 0x001fe400000001ff */
[----:B------:R-:W-:Y:S01]  /*5cd0*/  IMAD.MOV.U32 R5, RZ, RZ, 0x369 ;  /* 0x00000369ff057424 */ /* 0x000fe200078e00ff */
[----:B------:R-:W-:Y:S01]  /*5ce0*/  MOV R6, 0x36a ;  /* 0x0000036a00067802 */ /* 0x000fe20000000f00 */
[----:B------:R-:W-:-:S02]  /*5cf0*/  IMAD.MOV.U32 R7, RZ, RZ, 0x36b ;  /* 0x0000036bff077424 */ /* 0x000fc400078e00ff */
[----:B-1----:R-:W-:Y:S02]  /*5d00*/  HFMA2 R8, -RZ, RZ, 0, 5.22136688232421875e-05 ;  /* 0x0000036cff087431 */ /* 0x002fe400000001ff */
        /* <DEDUP_REMOVED lines=11> */
[----:B0-----:R-:W-:Y:S02]  /*5dc0*/  HFMA2 R4, -RZ, RZ, 0, 5.26905059814453125e-05 ;  /* 0x00000374ff047431 */ /* 0x001fe400000001ff */
[----:B------:R-:W-:Y:S01]  /*5dd0*/  IMAD.MOV.U32 R5, RZ, RZ, 0x375 ;  /* 0x00000375ff057424 */ /* 0x000fe200078e00ff */
[----:B------:R-:W-:Y:S01]  /*5de0*/  MOV R6, 0x376 ;  /* 0x0000037600067802 */ /* 0x000fe20000000f00 */
[----:B------:R-:W-:-:S02]  /*5df0*/  IMAD.MOV.U32 R7, RZ, RZ, 0x377 ;  /* 0x00000377ff077424 */ /* 0x000fc400078e00ff */
[----:B-1----:R-:W-:Y:S02]  /*5e00*/  HFMA2 R8, -RZ, RZ, 0, 5.2928924560546875e-05 ;  /* 0x00000378ff087431 */ /* 0x002fe400000001ff */
[----:B------:R-:W-:Y:S01]  /*5e10*/  IMAD.MOV.U32 R9, RZ, RZ, 0x379 ;  /* 0x00000379ff097424 */ /* 0x000fe200078e00ff */
[----:B------:R-:W-:Y:S01]  /*5e20*/  MOV R10, 0x37a ;  /* 0x0000037a000a7802 */ /* 0x000fe20000000f00 */
[----:B------:R-:W-:Y:S01]  /*5e30*/  IMAD.MOV.U32 R11, RZ, RZ, 0x37b ;  /* 0x0000037bff0b7424 */ /* 0x000fe200078e00ff */
[----:B------:R0:W-:Y:S04]  /*5e40*/  STS.128 [UR4+0x1dd0], R4 ;  /* 0x001dd004ff007988 */ /* 0x0001e80008000c04 */
[----:B------:R1:W-:Y:S01]  /*5e50*/  STS.128 [UR4+0x1de0], R8 ;  /* 0x001de008ff007988 */ /* 0x0003e20008000c04 */
[----:B--2---:R-:W-:-:S02]  /*5e60*/  HFMA2 R12, -RZ, RZ, 0, 5.36441802978515625e-05 ;  /* 0x00000384ff0c7431 */ /* 0x004fc400000001ff */
[----:B------:R-:W-:Y:S01]  /*5e70*/  IMAD.MOV.U32 R13, RZ, RZ, 0x385 ;  /* 0x00000385ff0d7424 */ /* 0x000fe200078e00ff */
[----:B------:R-:W-:Y:S01]  /*5e80*/  MOV R14, 0x386 ;  /* 0x00000386000e7802 */ /* 0x000fe20000000f00 */
[----:B------:R-:W-:Y:S01]  /*5e90*/  IMAD.MOV.U32 R15, RZ, RZ, 0x387 ;  /* 0x00000387ff0f7424 */ /* 0x000fe200078e00ff */
[----:B------:R-:W-:Y:S04]  /*5ea0*/  STS.128 [UR4+0xd50], R20 ;  /* 0x000d5014ff007988 */ /* 0x000fe80008000c04 */
[----:B------:R2:W-:Y:S01]  /*5eb0*/  STS.128 [UR4+0x1e10], R12 ;  /* 0x001e100cff007988 */ /* 0x0005e20008000c04 */
[----:B0-----:R-:W-:Y:S02]  /*5ec0*/  HFMA2 R4, -RZ, RZ, 0, 5.31673431396484375e-05 ;  /* 0x0000037cff047431 */ /* 0x001fe400000001ff */
[----:B------:R-:W-:Y:S01]  /*5ed0*/  IMAD.MOV.U32 R5, RZ, RZ, 0x37d ;  /* 0x0000037dff057424 */ /* 0x000fe200078e00ff */
[----:B------:R-:W-:Y:S01]  /*5ee0*/  MOV R6, 0x37e ;  /* 0x0000037e00067802 */ /* 0x000fe20000000f00 */
[----:B------:R-:W-:-:S02]  /*5ef0*/  IMAD.MOV.U32 R7, RZ, RZ, 0x37f ;  /* 0x0000037fff077424 */ /* 0x000fc400078e00ff */
[----:B-1----:R-:W-:Y:S02]  /*5f00*/  HFMA2 R8, -RZ, RZ, 0, 5.340576171875e-05 ;  /* 0x00000380ff087431 */ /* 0x002fe400000001ff */
        /* <DEDUP_REMOVED lines=11> */
[----:B0-----:R-:W-:Y:S02]  /*5fc0*/  HFMA2 R4, -RZ, RZ, 0, 5.3882598876953125e-05 ;  /* 0x00000388ff047431 */ /* 0x001fe400000001ff */
[----:B------:R-:W-:Y:S01]  /*5fd0*/  IMAD.MOV.U32 R5, RZ, RZ, 0x389 ;  /* 0x00000389ff057424 */ /* 0x000fe200078e00ff */
[----:B------:R-:W-:Y:S01]  /*5fe0*/  MOV R6, 0x38a ;  /* 0x0000038a00067802 */ /* 0x000fe20000000f00 */
[----:B------:R-:W-:-:S02]  /*5ff0*/  IMAD.MOV.U32 R7, RZ, RZ, 0x38b ;  /* 0x0000038bff077424 */ /* 0x000fc400078e00ff */
[----:B-1----:R-:W-:Y:S02]  /*6000*/  HFMA2 R8, -RZ, RZ, 0, 5.41210174560546875e-05 ;  /* 0x0000038cff087431 */ /* 0x002fe400000001ff */
[----:B------:R-:W-:Y:S01]  /*6010*/  IMAD.MOV.U32 R9, RZ, RZ, 0x38d ;  /* 0x0000038dff097424 */ /* 0x000fe200078e00ff */
[----:B------:R-:W-:Y:S01]  /*6020*/  MOV R10, 0x38e ;  /* 0x0000038e000a7802 */ /* 0x000fe20000000f00 */
[----:B------:R-:W-:Y:S01]  /*6030*/  IMAD.MOV.U32 R11, RZ, RZ, 0x38f ;  /* 0x0000038fff0b7424 */ /* 0x000fe200078e00ff */
[----:B------:R0:W-:Y:S04]  /*6040*/  STS.128 [UR4+0x1e20], R4 ;  /* 0x001e2004ff007988 */ /* 0x0001e80008000c04 */
[----:B------:R1:W-:Y:S01]  /*6050*/  STS.128 [UR4+0x1e30], R8 ;  /* 0x001e3008ff007988 */ /* 0x0003e20008000c04 */
[----:B--2---:R-:W-:-:S02]  /*6060*/  HFMA2 R12, -RZ, RZ, 0, 5.4836273193359375e-05 ;  /* 0x00000398ff0c7431 */ /* 0x004fc400000001ff */
[----:B------:R-:W-:Y:S01]  /*6070*/  IMAD.MOV.U32 R13, RZ, RZ, 0x399 ;  /* 0x00000399ff0d7424 */ /* 0x000fe200078e00ff */
[----:B------:R-:W-:Y:S01]  /*6080*/  MOV R14, 0x39a ;  /* 0x0000039a000e7802 */ /* 0x000fe20000000f00 */
[----:B------:R-:W-:Y:S01]  /*6090*/  IMAD.MOV.U32 R15, RZ, RZ, 0x39b ;  /* 0x0000039bff0f7424 */ /* 0x000fe200078e00ff */
[----:B------:R-:W-:Y:S04]  /*60a0*/  STS.128 [UR4+0xd70], R20 ;  /* 0x000d7014ff007988 */ /* 0x000fe80008000c04 */
[----:B------:R2:W-:Y:S01]  /*60b0*/  STS.128 [UR4+0x1e60], R12 ;  /* 0x001e600cff007988 */ /* 0x0005e20008000c04 */
[----:B0-----:R-:W-:Y:S02]  /*60c0*/  HFMA2 R4, -RZ, RZ, 0, 5.435943603515625e-05 ;  /* 0x00000390ff047431 */ /* 0x001fe400000001ff */
[----:B------:R-:W-:Y:S01]  /*60d0*/  IMAD.MOV.U32 R5, RZ, RZ, 0x391 ;  /* 0x00000391ff057424 */ /* 0x000fe200078e00ff */
[----:B------:R-:W-:Y:S01]  /*60e0*/  MOV R6, 0x392 ;  /* 0x0000039200067802 */ /* 0x000fe20000000f00 */
[----:B------:R-:W-:-:S02]  /*60f0*/  IMAD.MOV.U32 R7, RZ, RZ, 0x393 ;  /* 0x00000393ff077424 */ /* 0x000fc400078e00ff */
[----:B-1----:R-:W-:Y:S02]  /*6100*/  HFMA2 R8, -RZ, RZ, 0, 5.45978546142578125e-05 ;  /* 0x00000394ff087431 */ /* 0x002fe400000001ff */
        /* <DEDUP_REMOVED lines=11> */
[----:B0-----:R-:W-:Y:S02]  /*61c0*/  HFMA2 R4, -RZ, RZ, 0, 5.50746917724609375e-05 ;  /* 0x0000039cff047431 */ /* 0x001fe400000001ff */
[----:B------:R-:W-:Y:S01]  /*61d0*/  IMAD.MOV.U32 R5, RZ, RZ, 0x39d ;  /* 0x0000039dff057424 */ /* 0x000fe200078e00ff */
[----:B------:R-:W-:Y:S01]  /*61e0*/  MOV R6, 0x39e ;  /* 0x0000039e00067802 */ /* 0x000fe20000000f00 */
[----:B------:R-:W-:-:S02]  /*61f0*/  IMAD.MOV.U32 R7, RZ, RZ, 0x39f ;  /* 0x0000039fff077424 */ /* 0x000fc400078e00ff */
[----:B-1----:R-:W-:Y:S02]  /*6200*/  HFMA2 R8, -RZ, RZ, 0, 5.53131103515625e-05 ;  /* 0x000003a0ff087431 */ /* 0x002fe400000001ff */
[----:B------:R-:W-:Y:S01]  /*6210*/  IMAD.MOV.U32 R9, RZ, RZ, 0x3a1 ;  /* 0x000003a1ff097424 */ /* 0x000fe200078e00ff */
[----:B------:R-:W-:Y:S01]  /*6220*/  MOV R10, 0x3a2 ;  /* 0x000003a2000a7802 */ /* 0x000fe20000000f00 */
[----:B------:R-:W-:Y:S01]  /*6230*/  IMAD.MOV.U32 R11, RZ, RZ, 0x3a3 ;  /* 0x000003a3ff0b7424 */ /* 0x000fe200078e00ff */
[----:B------:R0:W-:Y:S04]  /*6240*/  STS.128 [UR4+0x1e70], R4 ;  /* 0x001e7004ff007988 */ /* 0x0001e80008000c04 */
[----:B------:R1:W-:Y:S01]  /*6250*/  STS.128 [UR4+0x1e80], R8 ;  /* 0x001e8008ff007988 */ /* 0x0003e20008000c04 */
[----:B--2---:R-:W-:-:S02]  /*6260*/  HFMA2 R12, -RZ, RZ, 0, 5.60283660888671875e-05 ;  /* 0x000003acff0c7431 */ /* 0x004fc400000001ff */
[----:B------:R-:W-:Y:S01]  /*6270*/  IMAD.MOV.U32 R13, RZ, RZ, 0x3ad ;  /* 0x000003adff0d7424 */ /* 0x000fe200078e00ff */
[----:B------:R-:W-:Y:S01]  /*6280*/  MOV R14, 0x3ae ;  /* 0x000003ae000e7802 */ /* 0x000fe20000000f00 */
[----:B------:R-:W-:Y:S01]  /*6290*/  IMAD.MOV.U32 R15, RZ, RZ, 0x3af ;  /* 0x000003afff0f7424 */ /* 0x000fe200078e00ff */
[----:B------:R-:W-:Y:S04]  /*62a0*/  STS.128 [UR4+0xda0], R20 ;  /* 0x000da014ff007988 */ /* 0x000fe80008000c04 */
[----:B------:R2:W-:Y:S01]  /*62b0*/  STS.128 [UR4+0x1eb0], R12 ;  /* 0x001eb00cff007988 */ /* 0x0005e20008000c04 */
[----:B0-----:R-:W-:Y:S02]  /*62c0*/  HFMA2 R4, -RZ, RZ, 0, 5.55515289306640625e-05 ;  /* 0x000003a4ff047431 */ /* 0x001fe400000001ff */
[----:B------:R-:W-:Y:S01]  /*62d0*/  IMAD.MOV.U32 R5, RZ, RZ, 0x3a5 ;  /* 0x000003a5ff057424 */ /* 0x000fe200078e00ff */
[----:B------:R-:W-:Y:S01]  /*62e0*/  MOV R6, 0x3a6 ;  /* 0x000003a600067802 */ /* 0x000fe20000000f00 */
[----:B------:R-:W-:-:S02]  /*62f0*/  IMAD.MOV.U32 R7, RZ, RZ, 0x3a7 ;  /* 0x000003a7ff077424 */ /* 0x000fc400078e00ff */
[----:B-1----:R-:W-:Y:S02]  /*6300*/  HFMA2 R8, -RZ, RZ, 0, 5.5789947509765625e-05 ;  /* 0x000003a8ff087431 */ /* 0x002fe400000001ff */
        /* <DEDUP_REMOVED lines=11> */
[----:B0-----:R-:W-:Y:S02]  /*63c0*/  HFMA2 R4, -RZ, RZ, 0, 5.626678466796875e-05 ;  /* 0x000003b0ff047431 */ /* 0x001fe400000001ff */
[----:B------:R-:W-:Y:S01]  /*63d0*/  IMAD.MOV.U32 R5, RZ, RZ, 0x3b1 ;  /* 0x000003b1ff057424 */ /* 0x000fe200078e00ff */
[----:B------:R-:W-:Y:S01]  /*63e0*/  MOV R6, 0x3b2 ;  /* 0x000003b200067802 */ /* 0x000fe20000000f00 */
[----:B------:R-:W-:-:S02]  /*63f0*/  IMAD.MOV.U32 R7, RZ, RZ, 0x3b3 ;  /* 0x000003b3ff077424 */ /* 0x000fc400078e00ff */
[----:B-1----:R-:W-:Y:S02]  /*6400*/  HFMA2 R8, -RZ, RZ, 0, 5.65052032470703125e-05 ;  /* 0x000003b4ff087431 */ /* 0x002fe400000001ff */
[----:B------:R-:W-:Y:S01]  /*6410*/  IMAD.MOV.U32 R9, RZ, RZ, 0x3b5 ;  /* 0x000003b5ff097424 */ /* 0x000fe200078e00ff */
[----:B------:R-:W-:Y:S01]  /*6420*/  MOV R10, 0x3b6 ;  /* 0x000003b6000a7802 */ /* 0x000fe20000000f00 */
[----:B------:R-:W-:Y:S01]  /*6430*/  IMAD.MOV.U32 R11, RZ, RZ, 0x3b7 ;  /* 0x000003b7ff0b7424 */ /* 0x000fe200078e00ff */
[----:B------:R0:W-:Y:S04]  /*6440*/  STS.128 [UR4+0x1ec0], R4 ;  /* 0x001ec004ff007988 */ /* 0x0001e80008000c04 */
[----:B------:R1:W-:Y:S01]  /*6450*/  STS.128 [UR4+0x1ed0], R8 ;  /* 0x001ed008ff007988 */ /* 0x0003e20008000c04 */
[----:B--2---:R-:W-:-:S02]  /*6460*/  HFMA2 R12, -RZ, RZ, 0, 5.7220458984375e-05 ;  /* 0x000003c0ff0c7431 */ /* 0x004fc400000001ff */
[----:B------:R-:W-:Y:S01]  /*6470*/  IMAD.MOV.U32 R13, RZ, RZ, 0x3c1 ;  /* 0x000003c1ff0d7424 */ /* 0x000fe200078e00ff */
[----:B------:R-:W-:Y:S01]  /*6480*/  MOV R14, 0x3c2 ;  /* 0x000003c2000e7802 */ /* 0x000fe20000000f00 */
[----:B------:R-:W-:Y:S01]  /*6490*/  IMAD.MOV.U32 R15, RZ, RZ, 0x3c3 ;  /* 0x000003c3ff0f7424 */ /* 0x000fe200078e00ff */
[----:B------:R-:W-:Y:S04]  /*64a0*/  STS.128 [UR4+0xdc0], R20 ;  /* 0x000dc014ff007988 */ /* 0x000fe80008000c04 */
[----:B------:R2:W-:Y:S01]  /*64b0*/  STS.128 [UR4+0x1f00], R12 ;  /* 0x001f000cff007988 */ /* 0x0005e20008000c04 */
[----:B0-----:R-:W-:Y:S02]  /*64c0*/  HFMA2 R4, -RZ, RZ, 0, 5.6743621826171875e-05 ;  /* 0x000003b8ff047431 */ /* 0x001fe400000001ff */
[----:B------:R-:W-:Y:S01]  /*64d0*/  IMAD.MOV.U32 R5, RZ, RZ, 0x3b9 ;  /* 0x000003b9ff057424 */ /* 0x000fe200078e00ff */
[----:B------:R-:W-:Y:S01]  /*64e0*/  MOV R6, 0x3ba ;  /* 0x000003ba00067802 */ /* 0x000fe20000000f00 */
[----:B------:R-:W-:-:S02]  /*64f0*/  IMAD.MOV.U32 R7, RZ, RZ, 0x3bb ;  /* 0x000003bbff077424 */ /* 0x000fc400078e00ff */
[----:B-1----:R-:W-:Y:S02]  /*6500*/  HFMA2 R8, -RZ, RZ, 0, 5.69820404052734375e-05 ;  /* 0x000003bcff087431 */ /* 0x002fe400000001ff */
        /* <DEDUP_REMOVED lines=11> */
[----:B0-----:R-:W-:Y:S02]  /*65c0*/  HFMA2 R4, -RZ, RZ, 0, 5.74588775634765625e-05 ;  /* 0x000003c4ff047431 */ /* 0x001fe400000001ff */
[----:B------:R-:W-:Y:S01]  /*65d0*/  IMAD.MOV.U32 R5, RZ, RZ, 0x3c5 ;  /* 0x000003c5ff057424 */ /* 0x000fe200078e00ff */
[----:B------:R-:W-:Y:S01]  /*65e0*/  MOV R6, 0x3c6 ;  /* 0x000003c600067802 */ /* 0x000fe20000000f00 */
[----:B------:R-:W-:-:S02]  /*65f0*/  IMAD.MOV.U32 R7, RZ, RZ, 0x3c7 ;  /* 0x000003c7ff077424 */ /* 0x000fc400078e00ff */
[----:B-1----:R-:W-:Y:S02]  /*6600*/  HFMA2 R8, -RZ, RZ, 0, 5.7697296142578125e-05 ;  /* 0x000003c8ff087431 */ /* 0x002fe400000001ff */
[----:B------:R-:W-:Y:S01]  /*6610*/  IMAD.MOV.U32 R9, RZ, RZ, 0x3c9 ;  /* 0x000003c9ff097424 */ /* 0x000fe200078e00ff */
[----:B------:R-:W-:Y:S01]  /*6620*/  MOV R10, 0x3ca ;  /* 0x000003ca000a7802 */ /* 0x000fe20000000f00 */
[----:B------:R-:W-:Y:S01]  /*6630*/  IMAD.MOV.U32 R11, RZ, RZ, 0x3cb ;  /* 0x000003cbff0b7424 */ /* 0x000fe200078e00ff */
[----:B------:R0:W-:Y:S04]  /*6640*/  STS.128 [UR4+0x1f10], R4 ;  /* 0x001f1004ff007988 */ /* 0x0001e80008000c04 */
[----:B------:R1:W-:Y:S01]  /*6650*/  STS.128 [UR4+0x1f20], R8 ;  /* 0x001f2008ff007988 */ /* 0x0003e20008000c04 */
[----:B--2---:R-:W-:-:S02]  /*6660*/  HFMA2 R12, -RZ, RZ, 0, 5.84125518798828125e-05 ;  /* 0x000003d4ff0c7431 */ /* 0x004fc400000001ff */
[----:B------:R-:W-:Y:S01]  /*6670*/  IMAD.MOV.U32 R13, RZ, RZ, 0x3d5 ;  /* 0x000003d5ff0d7424 */ /* 0x000fe200078e00ff */
[----:B------:R-:W-:Y:S01]  /*6680*/  MOV R14, 0x3d6 ;  /* 0x000003d6000e7802 */ /* 0x000fe20000000f00 */
[----:B------:R-:W-:Y:S01]  /*6690*/  IMAD.MOV.U32 R15, RZ, RZ, 0x3d7 ;  /* 0x000003d7ff0f7424 */ /* 0x000fe200078e00ff */
[----:B------:R-:W-:Y:S04]  /*66a0*/  STS.128 [UR4+0xdf0], R20 ;  /* 0x000df014ff007988 */ /* 0x000fe80008000c04 */
[----:B------:R2:W-:Y:S01]  /*66b0*/  STS.128 [UR4+0x1f50], R12 ;  /* 0x001f500cff007988 */ /* 0x0005e20008000c04 */
[----:B0-----:R-:W-:Y:S02]  /*66c0*/  HFMA2 R4, -RZ, RZ, 0, 5.79357147216796875e-05 ;  /* 0x000003ccff047431 */ /* 0x001fe400000001ff */
[----:B------:R-:W-:Y:S01]  /*66d0*/  IMAD.MOV.U32 R5, RZ, RZ, 0x3cd ;  /* 0x000003cdff057424 */ /* 0x000fe200078e00ff */
[----:B------:R-:W-:Y:S01]  /*66e0*/  MOV R6, 0x3ce ;  /* 0x000003ce00067802 */ /* 0x000fe20000000f00 */
[----:B------:R-:W-:-:S02]  /*66f0*/  IMAD.MOV.U32 R7, RZ, RZ, 0x3cf ;  /* 0x000003cfff077424 */ /* 0x000fc400078e00ff */
[----:B-1----:R-:W-:Y:S02]  /*6700*/  HFMA2 R8, -RZ, RZ, 0, 5.817413330078125e-05 ;  /* 0x000003d0ff087431 */ /* 0x002fe400000001ff */
        /* <DEDUP_REMOVED lines=11> */
[----:B0-----:R-:W-:Y:S02]  /*67c0*/  HFMA2 R4, -RZ, RZ, 0, 5.8650970458984375e-05 ;  /* 0x000003d8ff047431 */ /* 0x001fe400000001ff */
[----:B------:R-:W-:Y:S01]  /*67d0*/  IMAD.MOV.U32 R5, RZ, RZ, 0x3d9 ;  /* 0x000003d9ff057424 */ /* 0x000fe200078e00ff */
[----:B------:R-:W-:Y:S01]  /*67e0*/  MOV R6, 0x3da ;  /* 0x000003da00067802 */ /* 0x000fe20000000f00 */
[----:B------:R-:W-:-:S02]  /*67f0*/  IMAD.MOV.U32 R7, RZ, RZ, 0x3db ;  /* 0x000003dbff077424 */ /* 0x000fc400078e00ff */
[----:B-1----:R-:W-:Y:S02]  /*6800*/  HFMA2 R8, -RZ, RZ, 0, 5.88893890380859375e-05 ;  /* 0x000003dcff087431 */ /* 0x002fe400000001ff */
[----:B------:R-:W-:Y:S01]  /*6810*/  IMAD.MOV.U32 R9, RZ, RZ, 0x3dd ;  /* 0x000003ddff097424 */ /* 0x000fe200078e00ff */
[----:B------:R-:W-:Y:S01]  /*6820*/  MOV R10, 0x3de ;  /* 0x000003de000a7802 */ /* 0x000fe20000000f00 */
[----:B------:R-:W-:Y:S01]  /*6830*/  IMAD.MOV.U32 R11, RZ, RZ, 0x3df ;  /* 0x000003dfff0b7424 */ /* 0x000fe200078e00ff */
[----:B------:R0:W-:Y:S04]  /*6840*/  STS.128 [UR4+0x1f60], R4 ;  /* 0x001f6004ff007988 */ /* 0x0001e80008000c04 */
[----:B------:R1:W-:Y:S01]  /*6850*/  STS.128 [UR4+0x1f70], R8 ;  /* 0x001f7008ff007988 */ /* 0x0003e20008000c04 */
[----:B--2---:R-:W-:-:S02]  /*6860*/  HFMA2 R12, -RZ, RZ, 0, 5.9604644775390625e-05 ;  /* 0x000003e8ff0c7431 */ /* 0x004fc400000001ff */
[----:B------:R-:W-:Y:S01]  /*6870*/  IMAD.MOV.U32 R13, RZ, RZ, 0x3e9 ;  /* 0x000003e9ff0d7424 */ /* 0x000fe200078e00ff */
[----:B------:R-:W-:Y:S01]  /*6880*/  MOV R14, 0x3ea ;  /* 0x000003ea000e7802 */ /* 0x000fe20000000f00 */
[----:B------:R-:W-:Y:S01]  /*6890*/  IMAD.MOV.U32 R15, RZ, RZ, 0x3eb ;  /* 0x000003ebff0f7424 */ /* 0x000fe200078e00ff */
[----:B------:R-:W-:Y:S04]  /*68a0*/  STS.128 [UR4+0xe10], R20 ;  /* 0x000e1014ff007988 */ /* 0x000fe80008000c04 */
[----:B------:R2:W-:Y:S01]  /*68b0*/  STS.128 [UR4+0x1fa0], R12 ;  /* 0x001fa00cff007988 */ /* 0x0005e20008000c04 */
[----:B0-----:R-:W-:Y:S02]  /*68c0*/  HFMA2 R4, -RZ, RZ, 0, 5.91278076171875e-05 ;  /* 0x000003e0ff047431 */ /* 0x001fe400000001ff */
[----:B------:R-:W-:Y:S01]  /*68d0*/  IMAD.MOV.U32 R5, RZ, RZ, 0x3e1 ;  /* 0x000003e1ff057424 */ /* 0x000fe200078e00ff */
[----:B------:R-:W-:Y:S01]  /*68e0*/  MOV R6, 0x3e2 ;  /* 0x000003e200067802 */ /* 0x000fe20000000f00 */
[----:B------:R-:W-:-:S02]  /*68f0*/  IMAD.MOV.U32 R7, RZ, RZ, 0x3e3 ;  /* 0x000003e3ff077424 */ /* 0x000fc400078e00ff */
[----:B-1----:R-:W-:Y:S02]  /*6900*/  HFMA2 R8, -RZ, RZ, 0, 5.93662261962890625e-05 ;  /* 0x000003e4ff087431 */ /* 0x002fe400000001ff */
        /* <DEDUP_REMOVED lines=11> */
[----:B0-----:R-:W-:Y:S02]  /*69c0*/  HFMA2 R4, -RZ, RZ, 0, 5.98430633544921875e-05 ;  /* 0x000003ecff047431 */ /* 0x001fe400000001ff */
[----:B------:R-:W-:Y:S01]  /*69d0*/  IMAD.MOV.U32 R5, RZ, RZ, 0x3ed ;  /* 0x000003edff057424 */ /* 0x000fe200078e00ff */
[----:B------:R-:W-:Y:S01]  /*69e0*/  MOV R6, 0x3ee ;  /* 0x000003ee00067802 */ /* 0x000fe20000000f00 */
[----:B------:R-:W-:-:S02]  /*69f0*/  IMAD.MOV.U32 R7, RZ, RZ, 0x3ef ;  /* 0x000003efff077424 */ /* 0x000fc400078e00ff */
[----:B-1----:R-:W-:Y:S02]  /*6a00*/  HFMA2 R8, -RZ, RZ, 0, 6.008148193359375e-05 ;  /* 0x000003f0ff087431 */ /* 0x002fe400000001ff */
[----:B------:R-:W-:Y:S01]  /*6a10*/  IMAD.MOV.U32 R9, RZ, RZ, 0x3f1 ;  /* 0x000003f1ff097424 */ /* 0x000fe200078e00ff */
[----:B------:R-:W-:Y:S01]  /*6a20*/  MOV R10, 0x3f2 ;  /* 0x000003f2000a7802 */ /* 0x000fe20000000f00 */
[----:B------:R-:W-:Y:S01]  /*6a30*/  IMAD.MOV.U32 R11, RZ, RZ, 0x3f3 ;  /* 0x000003f3ff0b7424 */ /* 0x000fe200078e00ff */
[----:B------:R0:W-:Y:S04]  /*6a40*/  STS.128 [UR4+0x1fb0], R4 ;  /* 0x001fb004ff007988 */ /* 0x0001e80008000c04 */
[----:B------:R1:W-:Y:S01]  /*6a50*/  STS.128 [UR4+0x1fc0], R8 ;  /* 0x001fc008ff007988 */ /* 0x0003e20008000c04 */
[----:B--2---:R-:W-:-:S02]  /*6a60*/  HFMA2 R12, -RZ, RZ, 0, 6.07967376708984375e-05 ;  /* 0x000003fcff0c7431 */ /* 0x004fc400000001ff */
[----:B------:R-:W-:Y:S01]  /*6a70*/  IMAD.MOV.U32 R13, RZ, RZ, 0x3fd ;  /* 0x000003fdff0d7424 */ /* 0x000fe200078e00ff */
[----:B------:R-:W-:Y:S01]  /*6a80*/  MOV R14, 0x3fe ;  /* 0x000003fe000e7802 */ /* 0x000fe20000000f00 */
[----:B------:R-:W-:Y:S01]  /*6a90*/  IMAD.MOV.U32 R15, RZ, RZ, 0x3ff ;  /* 0x000003ffff0f7424 */ /* 0x000fe200078e00ff */
[----:B------:R-:W-:Y:S04]  /*6aa0*/  STS.128 [UR4+0xe40], R20 ;  /* 0x000e4014ff007988 */ /* 0x000fe80008000c04 */
[----:B------:R-:W-:Y:S01]  /*6ab0*/  STS.128 [UR4+0xe50], R16 ;  /* 0x000e5010ff007988 */ /* 0x000fe20008000c04 */
[----:B0-----:R-:W-:Y:S02]  /*6ac0*/  HFMA2 R4, -RZ, RZ, 0, 6.03199005126953125e-05 ;  /* 0x000003f4ff047431 */ /* 0x001fe400000001ff */
[----:B------:R-:W-:Y:S01]  /*6ad0*/  IMAD.MOV.U32 R5, RZ, RZ, 0x3f5 ;  /* 0x000003f5ff057424 */ /* 0x000fe200078e00ff */
[----:B------:R-:W-:Y:S01]  /*6ae0*/  MOV R6, 0x3f6 ;  /* 0x000003f600067802 */ /* 0x000fe20000000f00 */
[----:B------:R-:W-:-:S02]  /*6af0*/  IMAD.MOV.U32 R7, RZ, RZ, 0x3f7 ;  /* 0x000003f7ff077424 */ /* 0x000fc400078e00ff */
[----:B-1----:R-:W-:Y:S02]  /*6b00*/  HFMA2 R8, -RZ, RZ, 0, 6.0558319091796875e-05 ;  /* 0x000003f8ff087431 */ /* 0x002fe400000001ff */
        /* <DEDUP_REMOVED lines=26> */
[----:B------:R-:W-:Y:S01]  /*6cb0*/  STS.128 [UR4+0x1ff0], R12 ;  /* 0x001ff00cff007988 */ /* 0x000fe20008000c04 */
[----:B------:R-:W-:Y:S05]  /*6cc0*/  EXIT ;  /* 0x000000000000794d */ /* 0x000fea0003800000 */
.L_x_0:
[----:B------:R-:W-:-:S00]  /*6cd0*/  BRA `(.L_x_0) ;  /* 0xfffffffc00fc7947 */ /* 0x000fc0000383ffff */
[----:B------:R-:W-:-:S00]  /*6ce0*/  NOP ;  /* 0x0000000000007918 */ /* 0x000fc00000000000 */
        /* <DEDUP_REMOVED lines=9> */
.L_x_1:


//--------------------- .nv.shared._Z8mykerneliPhS_Pi --------------------------
	.section	.nv.shared._Z8mykerneliPhS_Pi,"aw",@nobits
	.sectionflags	@""
	.align	16
	.zero		1024


//--------------------- .nv.shared.reserved.0     --------------------------
	.section	.nv.shared.reserved.0,"aw",@nobits
	.weak		__nv_reservedSMEM_offset_0_alias
	.size		__nv_reservedSMEM_offset_0_alias, 0, 64
	.other		__nv_reservedSMEM_offset_0_alias,@"STO_CUDA_RESERVED_SHARED STV_DEFAULT"
__nv_reservedSMEM_offset_0_alias:
	.zero		0
	.zero		64


//--------------------- .nv.global                --------------------------
	.section	.nv.global,"aw",@nobits
	.align	4
.nv.global:
	.type		PAGEFAULT_NUM_d,@object
	.size		PAGEFAULT_NUM_d,(PAGE_ENTRIES - PAGEFAULT_NUM_d)
PAGEFAULT_NUM_d:
	.zero		4
	.type		PAGE_ENTRIES,@object
	.size		PAGE_ENTRIES,(storage - PAGE_ENTRIES)
PAGE_ENTRIES:
	.zero		4
	.type		storage,@object
	.size		storage,(.L_1 - storage)
storage:
	.zero		131072
.L_1:


//--------------------- .nv.constant0._Z8mykerneliPhS_Pi --------------------------
	.section	.nv.constant0._Z8mykerneliPhS_Pi,"a",@progbits
	.sectionflags	@""
	.align	4
.nv.constant0._Z8mykerneliPhS_Pi:
	.zero		928


//--------------------- SYMBOLS --------------------------

	.type		.nv.reservedSmem.offset0,@object
	.size		.nv.reservedSmem.offset0,0x4
	.type		.nv.reservedSmem.cap,@object
	.size		.nv.reservedSmem.cap,0x4
